	.target	sm_100a

	.elftype	@"ET_EXEC"


//--------------------- .note.nv.tkinfo           --------------------------
	.section	.note.nv.tkinfo,"",@"SHT_NOTE"
	.sectionflags	@"SHF_NOTE_NV_TKINFO"
	.tkinfo
        /*0018*/ 	.word	0x00000002
        /*0030*/ 	.string	""
        /*0030*/ 	.string	"ptxas"
        /*0030*/ 	.string	"Cuda compilation tools, release 13.0, V13.0.88"
        /*0030*/ 	.string	"Build cuda_13.0.r13.0/compiler.36424714_0"
        /*0030*/ 	.string	"-arch sm_100a -m 64 "



//--------------------- .note.nv.cuinfo           --------------------------
	.section	.note.nv.cuinfo,"",@"SHT_NOTE"
	.sectionflags	@"SHF_NOTE_NV_CUINFO"
        /*0018*/ 	.short	0x0002
        /*001a*/ 	.short	0x0064
        /*001c*/ 	.short	0x0082
	.zero		2


//--------------------- .nv.info                  --------------------------
	.section	.nv.info,"",@"SHT_CUDA_INFO"
	.align	4


	//----- nvinfo : EIATTR_REGCOUNT
	.align		4
        /*0000*/ 	.byte	0x04, 0x2f
        /*0002*/ 	.short	(.L_19 - .L_18)
	.align		4
.L_18:
        /*0004*/ 	.word	index@(_ZN7cutlass13device_kernelINS_4gemm6kernel13GemmUniversalIN4cute5tupleIJiiiiEEENS1_10collective13CollectiveMmaINS1_35MainloopSm100TmaUmmaWarpSpecializedILi5ELi2ELi4ENS5_IJNS4_1CILi2EEESB_NSA_ILi1EEEEEEEENS5_IJNSA_ILi128EEENSA_ILi64EEESG_EEENS_10tfloat32_tENS5_IJlSC_lEEESI_SJ_NS4_8TiledMMAINS4_8MMA_AtomIJNS4_23SM100_MMA_TF32_2x1SM_SSISI_SI_fLi128ELi64ELNS4_4UMMA5MajorE0ELSO_0ELNSN_7ScaleInE0ELSP_0EEEEEENS4_6LayoutINS5_IJSC_SC_SC_EEENS5_IJNSA_ILi0EEESU_SU_EEEEENS5_IJNS4_10UnderscoreESX_SX_EEEEENS4_28SM100_TMA_2SM_LOAD_MULTICASTENS4_14ComposedLayoutINS4_7SwizzleILi3ELi4ELi3EEENS4_18smem_ptr_flag_bitsILi32EEENSS_INS5_IJNSA_ILi8EEENSA_ILi32EEEEEENS5_IJS17_SC_EEEEEEEvNS4_8identityENS4_18SM100_TMA_2SM_LOADES1B_vS1C_EENS_8epilogue10collective18CollectiveEpilogueINS1F_23Sm100TmaWarpSpecializedILi3ELi2ELi16ELb1ELb0EEEJNS5_IJSG_SG_SG_EEENS5_IJNSS_ISG_SC_EENSS_INS5_IJNSA_ILi16EEESB_EEENS5_IJSC_S17_EEEEEEEESI_SJ_SI_SJ_NS1F_6fusion15FusionCallbacksIS1J_NS1R_17LinearCombinationISI_fSI_fLNS_15FloatRoundStyleE2EEES1K_S1Q_JEEENS4_5SM1004TMEM4LOAD26SM100_TMEM_LOAD_32dp32b16xENS4_13SM90_TMA_LOADENS11_INS12_ILi2ELi4ELi3EEES15_NSS_INS5_IJS16_S1M_EEENS5_IJS1M_SC_EEEEEEENS4_39AutoVectorizingCopyWithAssumedAlignmentILi128EEENS4_14SM90_TMA_STOREES26_S28_S28_EEEvvEEEEvNT_6ParamsE)
        /*0008*/ 	.word	0x00000055


	//----- nvinfo : EIATTR_FRAME_SIZE
	.align		4
.L_19:
        /*000c*/ 	.byte	0x04, 0x11
        /*000e*/ 	.short	(.L_21 - .L_20)
	.align		4
.L_20:
        /*0010*/ 	.word	index@($__internal_2_$__cuda_sm10x_tcgen05_guardrail_trap_unallocated_columns_being_dealloced)
        /*0014*/ 	.word	0x00000000


	//----- nvinfo : EIATTR_FRAME_SIZE
	.align		4
.L_21:
        /*0018*/ 	.byte	0x04, 0x11
        /*001a*/ 	.short	(.L_23 - .L_22)
	.align		4
.L_22:
        /*001c*/ 	.word	index@($__internal_1_$__cuda_sm10x_tcgen05_guardrail_trap_phase_invalid_during_alloc)
        /*0020*/ 	.word	0x00000000


	//----- nvinfo : EIATTR_FRAME_SIZE
	.align		4
.L_23:
        /*0024*/ 	.byte	0x04, 0x11
        /*0026*/ 	.short	(.L_25 - .L_24)
	.align		4
.L_24:
        /*0028*/ 	.word	index@($__internal_0_$__cuda_sm10x_tcgen05_guardrail_trap_col_being_dealloced_not_returned_by_alloc)
        /*002c*/ 	.word	0x00000000


	//----- nvinfo : EIATTR_FRAME_SIZE
	.align		4
.L_25:
        /*0030*/ 	.byte	0x04, 0x11
        /*0032*/ 	.short	(.L_27 - .L_26)
	.align		4
.L_26:
        /*0034*/ 	.word	index@(_ZN7cutlass13device_kernelINS_4gemm6kernel13GemmUniversalIN4cute5tupleIJiiiiEEENS1_10collective13CollectiveMmaINS1_35MainloopSm100TmaUmmaWarpSpecializedILi5ELi2ELi4ENS5_IJNS4_1CILi2EEESB_NSA_ILi1EEEEEEEENS5_IJNSA_ILi128EEENSA_ILi64EEESG_EEENS_10tfloat32_tENS5_IJlSC_lEEESI_SJ_NS4_8TiledMMAINS4_8MMA_AtomIJNS4_23SM100_MMA_TF32_2x1SM_SSISI_SI_fLi128ELi64ELNS4_4UMMA5MajorE0ELSO_0ELNSN_7ScaleInE0ELSP_0EEEEEENS4_6LayoutINS5_IJSC_SC_SC_EEENS5_IJNSA_ILi0EEESU_SU_EEEEENS5_IJNS4_10UnderscoreESX_SX_EEEEENS4_28SM100_TMA_2SM_LOAD_MULTICASTENS4_14ComposedLayoutINS4_7SwizzleILi3ELi4ELi3EEENS4_18smem_ptr_flag_bitsILi32EEENSS_INS5_IJNSA_ILi8EEENSA_ILi32EEEEEENS5_IJS17_SC_EEEEEEEvNS4_8identityENS4_18SM100_TMA_2SM_LOADES1B_vS1C_EENS_8epilogue10collective18CollectiveEpilogueINS1F_23Sm100TmaWarpSpecializedILi3ELi2ELi16ELb1ELb0EEEJNS5_IJSG_SG_SG_EEENS5_IJNSS_ISG_SC_EENSS_INS5_IJNSA_ILi16EEESB_EEENS5_IJSC_S17_EEEEEEEESI_SJ_SI_SJ_NS1F_6fusion15FusionCallbacksIS1J_NS1R_17LinearCombinationISI_fSI_fLNS_15FloatRoundStyleE2EEES1K_S1Q_JEEENS4_5SM1004TMEM4LOAD26SM100_TMEM_LOAD_32dp32b16xENS4_13SM90_TMA_LOADENS11_INS12_ILi2ELi4ELi3EEES15_NSS_INS5_IJS16_S1M_EEENS5_IJS1M_SC_EEEEEEENS4_39AutoVectorizingCopyWithAssumedAlignmentILi128EEENS4_14SM90_TMA_STOREES26_S28_S28_EEEvvEEEEvNT_6ParamsE)
        /*0038*/ 	.word	0x00000000


	//----- nvinfo : EIATTR_MIN_STACK_SIZE
	.align		4
.L_27:
        /*003c*/ 	.byte	0x04, 0x12
        /*003e*/ 	.short	(.L_29 - .L_28)
	.align		4
.L_28:
        /*0040*/ 	.word	index@(_ZN7cutlass13device_kernelINS_4gemm6kernel13GemmUniversalIN4cute5tupleIJiiiiEEENS1_10collective13CollectiveMmaINS1_35MainloopSm100TmaUmmaWarpSpecializedILi5ELi2ELi4ENS5_IJNS4_1CILi2EEESB_NSA_ILi1EEEEEEEENS5_IJNSA_ILi128EEENSA_ILi64EEESG_EEENS_10tfloat32_tENS5_IJlSC_lEEESI_SJ_NS4_8TiledMMAINS4_8MMA_AtomIJNS4_23SM100_MMA_TF32_2x1SM_SSISI_SI_fLi128ELi64ELNS4_4UMMA5MajorE0ELSO_0ELNSN_7ScaleInE0ELSP_0EEEEEENS4_6LayoutINS5_IJSC_SC_SC_EEENS5_IJNSA_ILi0EEESU_SU_EEEEENS5_IJNS4_10UnderscoreESX_SX_EEEEENS4_28SM100_TMA_2SM_LOAD_MULTICASTENS4_14ComposedLayoutINS4_7SwizzleILi3ELi4ELi3EEENS4_18smem_ptr_flag_bitsILi32EEENSS_INS5_IJNSA_ILi8EEENSA_ILi32EEEEEENS5_IJS17_SC_EEEEEEEvNS4_8identityENS4_18SM100_TMA_2SM_LOADES1B_vS1C_EENS_8epilogue10collective18CollectiveEpilogueINS1F_23Sm100TmaWarpSpecializedILi3ELi2ELi16ELb1ELb0EEEJNS5_IJSG_SG_SG_EEENS5_IJNSS_ISG_SC_EENSS_INS5_IJNSA_ILi16EEESB_EEENS5_IJSC_S17_EEEEEEEESI_SJ_SI_SJ_NS1F_6fusion15FusionCallbacksIS1J_NS1R_17LinearCombinationISI_fSI_fLNS_15FloatRoundStyleE2EEES1K_S1Q_JEEENS4_5SM1004TMEM4LOAD26SM100_TMEM_LOAD_32dp32b16xENS4_13SM90_TMA_LOADENS11_INS12_ILi2ELi4ELi3EEES15_NSS_INS5_IJS16_S1M_EEENS5_IJS1M_SC_EEEEEEENS4_39AutoVectorizingCopyWithAssumedAlignmentILi128EEENS4_14SM90_TMA_STOREES26_S28_S28_EEEvvEEEEvNT_6ParamsE)
        /*0044*/ 	.word	0x00000000
.L_29:


//--------------------- .nv.compat                --------------------------
	.section	.nv.compat,"",@"SHT_CUDA_COMPAT_INFO"
	.align	4
        /*0000*/ 	.byte	0x02, 0x09, 0x01, 0x00, 0x02, 0x02, 0x02, 0x00, 0x02, 0x05, 0x05, 0x00, 0x03, 0x07, 0x01, 0x01
        /*0010*/ 	.byte	0x02, 0x03, 0x01, 0x00, 0x02, 0x06, 0x01, 0x00, 0x04, 0x0b, 0x08, 0x00, 0x09, 0x00, 0x00, 0x00
        /*0020*/ 	.byte	0x00, 0x00, 0x00, 0x00


//--------------------- .nv.info._ZN7cutlass13device_kernelINS_4gemm6kernel13GemmUniversalIN4cute5tupleIJiiiiEEENS1_10collective13CollectiveMmaINS1_35MainloopSm100TmaUmmaWarpSpecializedILi5ELi2ELi4ENS5_IJNS4_1CILi2EEESB_NSA_ILi1EEEEEEEENS5_IJNSA_ILi128EEENSA_ILi64EEESG_EEENS_10tfloat32_tENS5_IJlSC_lEEESI_SJ_NS4_8TiledMMAINS4_8MMA_AtomIJNS4_23SM100_MMA_TF32_2x1SM_SSISI_SI_fLi128ELi64ELNS4_4UMMA5MajorE0ELSO_0ELNSN_7ScaleInE0ELSP_0EEEEEENS4_6LayoutINS5_IJSC_SC_SC_EEENS5_IJNSA_ILi0EEESU_SU_EEEEENS5_IJNS4_10UnderscoreESX_SX_EEEEENS4_28SM100_TMA_2SM_LOAD_MULTICASTENS4_14ComposedLayoutINS4_7SwizzleILi3ELi4ELi3EEENS4_18smem_ptr_flag_bitsILi32EEENSS_INS5_IJNSA_ILi8EEENSA_ILi32EEEEEENS5_IJS17_SC_EEEEEEEvNS4_8identityENS4_18SM100_TMA_2SM_LOADES1B_vS1C_EENS_8epilogue10collective18CollectiveEpilogueINS1F_23Sm100TmaWarpSpecializedILi3ELi2ELi16ELb1ELb0EEEJNS5_IJSG_SG_SG_EEENS5_IJNSS_ISG_SC_EENSS_INS5_IJNSA_ILi16EEESB_EEENS5_IJSC_S17_EEEEEEEESI_SJ_SI_SJ_NS1F_6fusion15FusionCallbacksIS1J_NS1R_17LinearCombinationISI_fSI_fLNS_15FloatRoundStyleE2EEES1K_S1Q_JEEENS4_5SM1004TMEM4LOAD26SM100_TMEM_LOAD_32dp32b16xENS4_13SM90_TMA_LOADENS11_INS12_ILi2ELi4ELi3EEES15_NSS_INS5_IJS16_S1M_EEENS5_IJS1M_SC_EEEEEEENS4_39AutoVectorizingCopyWithAssumedAlignmentILi128EEENS4_14SM90_TMA_STOREES26_S28_S28_EEEvvEEEEvNT_6ParamsE --------------------------
	.section	.nv.info._ZN7cutlass13device_kernelINS_4gemm6kernel13GemmUniversalIN4cute5tupleIJiiiiEEENS1_10collective13CollectiveMmaINS1_35MainloopSm100TmaUmmaWarpSpecializedILi5ELi2ELi4ENS5_IJNS4_1CILi2EEESB_NSA_ILi1EEEEEEEENS5_IJNSA_ILi128EEENSA_ILi64EEESG_EEENS_10tfloat32_tENS5_IJlSC_lEEESI_SJ_NS4_8TiledMMAINS4_8MMA_AtomIJNS4_23SM100_MMA_TF32_2x1SM_SSISI_SI_fLi128ELi64ELNS4_4UMMA5MajorE0ELSO_0ELNSN_7ScaleInE0ELSP_0EEEEEENS4_6LayoutINS5_IJSC_SC_SC_EEENS5_IJNSA_ILi0EEESU_SU_EEEEENS5_IJNS4_10UnderscoreESX_SX_EEEEENS4_28SM100_TMA_2SM_LOAD_MULTICASTENS4_14ComposedLayoutINS4_7SwizzleILi3ELi4ELi3EEENS4_18smem_ptr_flag_bitsILi32EEENSS_INS5_IJNSA_ILi8EEENSA_ILi32EEEEEENS5_IJS17_SC_EEEEEEEvNS4_8identityENS4_18SM100_TMA_2SM_LOADES1B_vS1C_EENS_8epilogue10collective18CollectiveEpilogueINS1F_23Sm100TmaWarpSpecializedILi3ELi2ELi16ELb1ELb0EEEJNS5_IJSG_SG_SG_EEENS5_IJNSS_ISG_SC_EENSS_INS5_IJNSA_ILi16EEESB_EEENS5_IJSC_S17_EEEEEEEESI_SJ_SI_SJ_NS1F_6fusion15FusionCallbacksIS1J_NS1R_17LinearCombinationISI_fSI_fLNS_15FloatRoundStyleE2EEES1K_S1Q_JEEENS4_5SM1004TMEM4LOAD26SM100_TMEM_LOAD_32dp32b16xENS4_13SM90_TMA_LOADENS11_INS12_ILi2ELi4ELi3EEES15_NSS_INS5_IJS16_S1M_EEENS5_IJS1M_SC_EEEEEEENS4_39AutoVectorizingCopyWithAssumedAlignmentILi128EEENS4_14SM90_TMA_STOREES26_S28_S28_EEEvvEEEEvNT_6ParamsE,"",@"SHT_CUDA_INFO"
	.sectionflags	@""
	.align	4


	//----- nvinfo : EIATTR_CUDA_API_VERSION
	.align		4
        /*0000*/ 	.byte	0x04, 0x37
        /*0002*/ 	.short	(.L_31 - .L_30)
.L_30:
        /*0004*/ 	.word	0x00000082


	//----- nvinfo : EIATTR_KPARAM_INFO
	.align		4
.L_31:
        /*0008*/ 	.byte	0x04, 0x17
        /*000a*/ 	.short	(.L_33 - .L_32)
.L_32:
        /*000c*/ 	.word	0x00000000
        /*0010*/ 	.short	0x0000
        /*0012*/ 	.short	0x0000
        /*0014*/ 	.byte	0x00, 0xf0, 0x01, 0x20


	//----- nvinfo : EIATTR_AT_ENTRY_FRAGMENTS
	.align		4
.L_33:
        /*0018*/ 	.byte	0x04, 0x4f
        /*001a*/ 	.short	(.L_35 - .L_34)


	//   ....[0]....
.L_34:
        /*001c*/ 	.word	0x00000007


	//----- nvinfo : EIATTR_RESERVED_SMEM_USED
	.align		4
.L_35:
        /*0020*/ 	.byte	0x01, 0x41
	.zero		2


	//----- nvinfo : EIATTR_SPARSE_MMA_MASK
	.align		4
        /*0024*/ 	.byte	0x03, 0x50
        /*0026*/ 	.short	0x0000


	//----- nvinfo : EIATTR_TCGEN05_2CTA_USED
	.align		4
        /*0028*/ 	.byte	0x01, 0x52
	.zero		2


	//----- nvinfo : EIATTR_MAXREG_COUNT
	.align		4
        /*002c*/ 	.byte	0x03, 0x1b
        /*002e*/ 	.short	0x00ff


	//----- nvinfo : EIATTR_NUM_BARRIERS
	.align		4
        /*0030*/ 	.byte	0x02, 0x4c
        /*0032*/ 	.byte	0x07
	.zero		1


	//----- nvinfo : EIATTR_EXTERNS
	.align		4
        /*0034*/ 	.byte	0x04, 0x0f
        /*0036*/ 	.short	(.L_37 - .L_36)


	//   ....[0]....
	.align		4
.L_36:
        /*0038*/ 	.word	index@(__assertfail)


	//----- nvinfo : EIATTR_MERCURY_ISA_VERSION
	.align		4
.L_37:
        /*003c*/ 	.byte	0x03, 0x5f
        /*003e*/ 	.short	0x0101


	//----- nvinfo : EIATTR_INT_WARP_WIDE_INSTR_OFFSETS
	.align		4
        /*0040*/ 	.byte	0x04, 0x31
        /*0042*/ 	.short	(.L_39 - .L_38)


	//   ....[0]....
.L_38:
        /*0044*/ 	.word	0x00000d70


	//   ....[1]....
        /*0048*/ 	.word	0x00000e10


	//   ....[2]....
        /*004c*/ 	.word	0x00004730


	//   ....[3]....
        /*0050*/ 	.word	0x00004750


	//   ....[4]....
        /*0054*/ 	.word	0x00004780


	//   ....[5]....
        /*0058*/ 	.word	0x00005320


	//   ....[6]....
        /*005c*/ 	.word	0x000053e0


	//   ....[7]....
        /*0060*/ 	.word	0x00005450


	//   ....[8]....
        /*0064*/ 	.word	0x00005590


	//   ....[9]....
        /*0068*/ 	.word	0x00005690


	//   ....[10]....
        /*006c*/ 	.word	0x000056c0


	//----- nvinfo : EIATTR_COOP_GROUP_MASK_REGIDS
	.align		4
.L_39:
        /*0070*/ 	.byte	0x04, 0x29
        /*0072*/ 	.short	(.L_41 - .L_40)


	//   ....[0]....
.L_40:
        /*0074*/ 	.word	0xffffffff


	//   ....[1]....
        /*0078*/ 	.word	0xffffffff


	//   ....[2]....
        /*007c*/ 	.word	0xffffffff


	//   ....[3]....
        /*0080*/ 	.word	0xffffffff


	//   ....[4]....
        /*0084*/ 	.word	0xffffffff


	//   ....[5]....
        /*0088*/ 	.word	0xffffffff


	//   ....[6]....
        /*008c*/ 	.word	0xffffffff


	//   ....[7]....
        /*0090*/ 	.word	0xffffffff


	//   ....[8]....
        /*0094*/ 	.word	0xffffffff


	//   ....[9]....
        /*0098*/ 	.word	0xffffffff


	//   ....[10]....
        /*009c*/ 	.word	0xffffffff


	//   ....[11]....
        /*00a0*/ 	.word	0xffffffff


	//   ....[12]....
        /*00a4*/ 	.word	0xffffffff


	//   ....[13]....
        /*00a8*/ 	.word	0xffffffff


	//----- nvinfo : EIATTR_COOP_GROUP_INSTR_OFFSETS
	.align		4
.L_41:
        /*00ac*/ 	.byte	0x04, 0x28
        /*00ae*/ 	.short	(.L_43 - .L_42)


	//   ....[0]....
.L_42:
        /*00b0*/ 	.word	0x000000b0


	//   ....[1]....
        /*00b4*/ 	.word	0x00000520


	//   ....[2]....
        /*00b8*/ 	.word	0x00000700


	//   ....[3]....
        /*00bc*/ 	.word	0x00000870


	//   ....[4]....
        /*00c0*/ 	.word	0x00000960


	//   ....[5]....
        /*00c4*/ 	.word	0x00000ac0


	//   ....[6]....
        /*00c8*/ 	.word	0x00000c50


	//   ....[7]....
        /*00cc*/ 	.word	0x00000e90


	//   ....[8]....
        /*00d0*/ 	.word	0x00002400


	//   ....[9]....
        /*00d4*/ 	.word	0x00003350


	//   ....[10]....
        /*00d8*/ 	.word	0x00003820


	//   ....[11]....
        /*00dc*/ 	.word	0x00003850


	//   ....[12]....
        /*00e0*/ 	.word	0x00004630


	//   ....[13]....
        /*00e4*/ 	.word	0x00004840


	//----- nvinfo : EIATTR_VRC_CTA_INIT_COUNT
	.align		4
.L_43:
        /*00e8*/ 	.byte	0x02, 0x4a
        /*00ea*/ 	.byte	0x80
	.zero		1


	//----- nvinfo : EIATTR_SYSCALL_OFFSETS
	.align		4
        /*00ec*/ 	.byte	0x04, 0x46
        /*00ee*/ 	.short	(.L_45 - .L_44)


	//   ....[0]....
.L_44:
        /*00f0*/ 	.word	0x000063f0


	//   ....[1]....
        /*00f4*/ 	.word	0x000064e0


	//   ....[2]....
        /*00f8*/ 	.word	0x00006d80


	//   ....[3]....
        /*00fc*/ 	.word	0x000077a0


	//----- nvinfo : EIATTR_MBARRIER_INSTR_OFFSETS
	.align		4
.L_45:
        /*0100*/ 	.byte	0x04, 0x39
        /*0102*/ 	.short	(.L_47 - .L_46)


	//   ....[0]....
.L_46:
        /*0104*/ 	.word	0x00000650
        /*0108*/ 	.word	0x000000ff
        /*010c*/ 	.word	0x00000000
        /*0110*/ 	.short	0x0100
        /*0112*/ 	.byte	0x04
	.zero		1


	//   ....[1]....
        /*0114*/ 	.word	0x00000660
        /*0118*/ 	.word	0x000000ff
        /*011c*/ 	.word	0x00000028
        /*0120*/ 	.short	0x0100
        /*0122*/ 	.byte	0x04
	.zero		1


	//   ....[2]....
        /*0124*/ 	.word	0x00000670
        /*0128*/ 	.word	0x000000ff
        /*012c*/ 	.word	0x00000008
        /*0130*/ 	.short	0x0100
        /*0132*/ 	.byte	0x04
	.zero		1


	//   ....[3]....
        /*0134*/ 	.word	0x00000680
        /*0138*/ 	.word	0x000000ff
        /*013c*/ 	.word	0x00000030
        /*0140*/ 	.short	0x0100
        /*0142*/ 	.byte	0x04
	.zero		1


	//   ....[4]....
        /*0144*/ 	.word	0x00000690
        /*0148*/ 	.word	0x000000ff
        /*014c*/ 	.word	0x00000010
        /*0150*/ 	.short	0x0100
        /*0152*/ 	.byte	0x04
	.zero		1


	//   ....[5]....
        /*0154*/ 	.word	0x000006a0
        /*0158*/ 	.word	0x000000ff
        /*015c*/ 	.word	0x00000038
        /*0160*/ 	.short	0x0100
        /*0162*/ 	.byte	0x04
	.zero		1


	//   ....[6]....
        /*0164*/ 	.word	0x000006b0
        /*0168*/ 	.word	0x000000ff
        /*016c*/ 	.word	0x00000018
        /*0170*/ 	.short	0x0100
        /*0172*/ 	.byte	0x04
	.zero		1


	//   ....[7]....
        /*0174*/ 	.word	0x000006c0
        /*0178*/ 	.word	0x000000ff
        /*017c*/ 	.word	0x00000040
        /*0180*/ 	.short	0x0100
        /*0182*/ 	.byte	0x04
	.zero		1


	//   ....[8]....
        /*0184*/ 	.word	0x000006d0
        /*0188*/ 	.word	0x000000ff
        /*018c*/ 	.word	0x00000020
        /*0190*/ 	.short	0x0100
        /*0192*/ 	.byte	0x04
	.zero		1


	//   ....[9]....
        /*0194*/ 	.word	0x000006e0
        /*0198*/ 	.word	0x000000ff
        /*019c*/ 	.word	0x00000048
        /*01a0*/ 	.short	0x0100
        /*01a2*/ 	.byte	0x04
	.zero		1


	//   ....[10]....
        /*01a4*/ 	.word	0x00000800
        /*01a8*/ 	.word	0x000000ff
        /*01ac*/ 	.word	0x00000050
        /*01b0*/ 	.short	0x0100
        /*01b2*/ 	.byte	0x04
	.zero		1


	//   ....[11]....
        /*01b4*/ 	.word	0x00000810
        /*01b8*/ 	.word	0x000000ff
        /*01bc*/ 	.word	0x00000068
        /*01c0*/ 	.short	0x0100
        /*01c2*/ 	.byte	0x04
	.zero		1


	//   ....[12]....
        /*01c4*/ 	.word	0x00000820
        /*01c8*/ 	.word	0x000000ff
        /*01cc*/ 	.word	0x00000058
        /*01d0*/ 	.short	0x0100
        /*01d2*/ 	.byte	0x04
	.zero		1


	//   ....[13]....
        /*01d4*/ 	.word	0x00000830
        /*01d8*/ 	.word	0x000000ff
        /*01dc*/ 	.word	0x00000070
        /*01e0*/ 	.short	0x0100
        /*01e2*/ 	.byte	0x04
	.zero		1


	//   ....[14]....
        /*01e4*/ 	.word	0x00000840
        /*01e8*/ 	.word	0x000000ff
        /*01ec*/ 	.word	0x00000060
        /*01f0*/ 	.short	0x0100
        /*01f2*/ 	.byte	0x04
	.zero		1


	//   ....[15]....
        /*01f4*/ 	.word	0x00000850
        /*01f8*/ 	.word	0x000000ff
        /*01fc*/ 	.word	0x00000078
        /*0200*/ 	.short	0x0100
        /*0202*/ 	.byte	0x04
	.zero		1


	//   ....[16]....
        /*0204*/ 	.word	0x00000930
        /*0208*/ 	.word	0x000000ff
        /*020c*/ 	.word	0x00000080
        /*0210*/ 	.short	0x0100
        /*0212*/ 	.byte	0x06
	.zero		1


	//   ....[17]....
        /*0214*/ 	.word	0x00000940
        /*0218*/ 	.word	0x000000ff
        /*021c*/ 	.word	0x00000088
        /*0220*/ 	.short	0x0100
        /*0222*/ 	.byte	0x06
	.zero		1


	//   ....[18]....
        /*0224*/ 	.word	0x00000a70
        /*0228*/ 	.word	0x000000ff
        /*022c*/ 	.word	0x00000090
        /*0230*/ 	.short	0x0100
        /*0232*/ 	.byte	0x06
	.zero		1


	//   ....[19]....
        /*0234*/ 	.word	0x00000a80
        /*0238*/ 	.word	0x000000ff
        /*023c*/ 	.word	0x000000a0
        /*0240*/ 	.short	0x0100
        /*0242*/ 	.byte	0x06
	.zero		1


	//   ....[20]....
        /*0244*/ 	.word	0x00000a90
        /*0248*/ 	.word	0x000000ff
        /*024c*/ 	.word	0x00000098
        /*0250*/ 	.short	0x0100
        /*0252*/ 	.byte	0x06
	.zero		1


	//   ....[21]....
        /*0254*/ 	.word	0x00000aa0
        /*0258*/ 	.word	0x000000ff
        /*025c*/ 	.word	0x000000a8
        /*0260*/ 	.short	0x0100
        /*0262*/ 	.byte	0x06
	.zero		1


	//   ....[22]....
        /*0264*/ 	.word	0x00000bc0
        /*0268*/ 	.word	0x000000ff
        /*026c*/ 	.word	0x000000b0
        /*0270*/ 	.short	0x0100
        /*0272*/ 	.byte	0x04
	.zero		1


	//   ....[23]....
        /*0274*/ 	.word	0x00000bd0
        /*0278*/ 	.word	0x000000ff
        /*027c*/ 	.word	0x000000d0
        /*0280*/ 	.short	0x0100
        /*0282*/ 	.byte	0x04
	.zero		1


	//   ....[24]....
        /*0284*/ 	.word	0x00000be0
        /*0288*/ 	.word	0x000000ff
        /*028c*/ 	.word	0x000000b8
        /*0290*/ 	.short	0x0100
        /*0292*/ 	.byte	0x04
	.zero		1


	//   ....[25]....
        /*0294*/ 	.word	0x00000bf0
        /*0298*/ 	.word	0x000000ff
        /*029c*/ 	.word	0x000000d8
        /*02a0*/ 	.short	0x0100
        /*02a2*/ 	.byte	0x04
	.zero		1


	//   ....[26]....
        /*02a4*/ 	.word	0x00000c00
        /*02a8*/ 	.word	0x000000ff
        /*02ac*/ 	.word	0x000000c0
        /*02b0*/ 	.short	0x0100
        /*02b2*/ 	.byte	0x04
	.zero		1


	//   ....[27]....
        /*02b4*/ 	.word	0x00000c10
        /*02b8*/ 	.word	0x000000ff
        /*02bc*/ 	.word	0x000000e0
        /*02c0*/ 	.short	0x0100
        /*02c2*/ 	.byte	0x04
	.zero		1


	//   ....[28]....
        /*02c4*/ 	.word	0x00000c20
        /*02c8*/ 	.word	0x000000ff
        /*02cc*/ 	.word	0x000000c8
        /*02d0*/ 	.short	0x0100
        /*02d2*/ 	.byte	0x04
	.zero		1


	//   ....[29]....
        /*02d4*/ 	.word	0x00000c30
        /*02d8*/ 	.word	0x000000ff
        /*02dc*/ 	.word	0x000000e8
        /*02e0*/ 	.short	0x0100
        /*02e2*/ 	.byte	0x04
	.zero		1


	//   ....[30]....
        /*02e4*/ 	.word	0x00000d20
        /*02e8*/ 	.word	0x000000ff
        /*02ec*/ 	.word	0x000000f0
        /*02f0*/ 	.short	0x0100
        /*02f2*/ 	.byte	0x04
	.zero		1


	//   ....[31]....
        /*02f4*/ 	.word	0x00000d30
        /*02f8*/ 	.word	0x000000ff
        /*02fc*/ 	.word	0x00000100
        /*0300*/ 	.short	0x0100
        /*0302*/ 	.byte	0x04
	.zero		1


	//   ....[32]....
        /*0304*/ 	.word	0x00000d40
        /*0308*/ 	.word	0x000000ff
        /*030c*/ 	.word	0x000000f8
        /*0310*/ 	.short	0x0100
        /*0312*/ 	.byte	0x04
	.zero		1


	//   ....[33]....
        /*0314*/ 	.word	0x00000d50
        /*0318*/ 	.word	0x000000ff
        /*031c*/ 	.word	0x00000108
        /*0320*/ 	.short	0x0100
        /*0322*/ 	.byte	0x04
	.zero		1


	//   ....[34]....
        /*0324*/ 	.word	0x00000e50
        /*0328*/ 	.word	0x000000ff
        /*032c*/ 	.word	0x00000110
        /*0330*/ 	.short	0x0100
        /*0332*/ 	.byte	0x06
	.zero		1


	//   ....[35]....
        /*0334*/ 	.word	0x00001a50
        /*0338*/ 	.word	0x00000003
        /*033c*/ 	.word	0x00000100
        /*0340*/ 	.short	0x010a
        /*0342*/ 	.byte	0xff
	.zero		1


	//   ....[36]....
        /*0344*/ 	.word	0x00001a80
        /*0348*/ 	.word	0x00000003
        /*034c*/ 	.word	0x000000f0
        /*0350*/ 	.short	0x0101
        /*0352*/ 	.byte	0xff
	.zero		1


	//   ....[37]....
        /*0354*/ 	.word	0x00001b40
        /*0358*/ 	.word	0x000000ff
        /*035c*/ 	.word	0x00000028
        /*0360*/ 	.short	0x010a
        /*0362*/ 	.byte	0x04
	.zero		1


	//   ....[38]....
        /*0364*/ 	.word	0x00001c10
        /*0368*/ 	.word	0x000000ff
        /*036c*/ 	.word	0x00000028
        /*0370*/ 	.short	0x010a
        /*0372*/ 	.byte	0x21
	.zero		1


	//   ....[39]....
        /*0374*/ 	.word	0x00001dc0
        /*0378*/ 	.word	0x000000ff
        /*037c*/ 	.word	0x00000028
        /*0380*/ 	.short	0x010a
        /*0382*/ 	.byte	0x05
	.zero		1


	//   ....[40]....
        /*0384*/ 	.word	0x00001fa0
        /*0388*/ 	.word	0x000000ff
        /*038c*/ 	.word	0x00000088
        /*0390*/ 	.short	0x0101
        /*0392*/ 	.byte	0x0e
	.zero		1


	//   ....[41]....
        /*0394*/ 	.word	0x00001fc0
        /*0398*/ 	.word	0x000000ff
        /*039c*/ 	.word	0x00000028
        /*03a0*/ 	.short	0x010a
        /*03a2*/ 	.byte	0x04
	.zero		1


	//   ....[42]....
        /*03a4*/ 	.word	0x00002040
        /*03a8*/ 	.word	0x000000ff
        /*03ac*/ 	.word	0x00000028
        /*03b0*/ 	.short	0x010a
        /*03b2*/ 	.byte	0x07
	.zero		1


	//   ....[43]....
        /*03b4*/ 	.word	0x00002180
        /*03b8*/ 	.word	0x000000ff
        /*03bc*/ 	.word	0x00000028
        /*03c0*/ 	.short	0x010a
        /*03c2*/ 	.byte	0x04
	.zero		1


	//   ....[44]....
        /*03c4*/ 	.word	0x00002430
        /*03c8*/ 	.word	0x00000003
        /*03cc*/ 	.word	0x00000090
        /*03d0*/ 	.short	0x010a
        /*03d2*/ 	.byte	0xff
	.zero		1


	//   ....[45]....
        /*03d4*/ 	.word	0x00002580
        /*03d8*/ 	.word	0x00000000
        /*03dc*/ 	.word	0x00000000
        /*03e0*/ 	.short	0x0101
        /*03e2*/ 	.byte	0xff
	.zero		1


	//   ....[46]....
        /*03e4*/ 	.word	0x00002b40
        /*03e8*/ 	.word	0x000000ff
        /*03ec*/ 	.word	0x00000000
        /*03f0*/ 	.short	0x010a
        /*03f2*/ 	.byte	0x04
	.zero		1


	//   ....[47]....
        /*03f4*/ 	.word	0x00002bd0
        /*03f8*/ 	.word	0x000000ff
        /*03fc*/ 	.word	0x00000000
        /*0400*/ 	.short	0x010a
        /*0402*/ 	.byte	0x05
	.zero		1


	//   ....[48]....
        /*0404*/ 	.word	0x00002c60
        /*0408*/ 	.word	0x000000ff
        /*040c*/ 	.word	0x00000000
        /*0410*/ 	.short	0x010a
        /*0412*/ 	.byte	0x05
	.zero		1


	//   ....[49]....
        /*0414*/ 	.word	0x00002cf0
        /*0418*/ 	.word	0x000000ff
        /*041c*/ 	.word	0x00000000
        /*0420*/ 	.short	0x010a
        /*0422*/ 	.byte	0x05
	.zero		1


	//   ....[50]....
        /*0424*/ 	.word	0x00002d90
        /*0428*/ 	.word	0x00000000
        /*042c*/ 	.word	0x00000000
        /*0430*/ 	.short	0x010a
        /*0432*/ 	.byte	0xff
	.zero		1


	//   ....[51]....
        /*0434*/ 	.word	0x00002eb0
        /*0438*/ 	.word	0x00000000
        /*043c*/ 	.word	0x000000f0
        /*0440*/ 	.short	0x010a
        /*0442*/ 	.byte	0xff
	.zero		1


	//   ....[52]....
        /*0444*/ 	.word	0x00002f20
        /*0448*/ 	.word	0x00000004
        /*044c*/ 	.word	0x00000000
        /*0450*/ 	.short	0x0101
        /*0452*/ 	.byte	0xff
	.zero		1


	//   ....[53]....
        /*0454*/ 	.word	0x00002f40
        /*0458*/ 	.word	0x000000ff
        /*045c*/ 	.word	0x000000a0
        /*0460*/ 	.short	0x010a
        /*0462*/ 	.byte	0x04
	.zero		1


	//   ....[54]....
        /*0464*/ 	.word	0x00003060
        /*0468*/ 	.word	0x00000000
        /*046c*/ 	.word	0x00000090
        /*0470*/ 	.short	0x010a
        /*0472*/ 	.byte	0xff
	.zero		1


	//   ....[55]....
        /*0474*/ 	.word	0x00003160
        /*0478*/ 	.word	0x00000000
        /*047c*/ 	.word	0x00000000
        /*0480*/ 	.short	0x0101
        /*0482*/ 	.byte	0xff
	.zero		1


	//   ....[56]....
        /*0484*/ 	.word	0x000031f0
        /*0488*/ 	.word	0x000000ff
        /*048c*/ 	.word	0x000000a0
        /*0490*/ 	.short	0x0106
        /*0492*/ 	.byte	0x04
	.zero		1


	//   ....[57]....
        /*0494*/ 	.word	0x00003210
        /*0498*/ 	.word	0x000000ff
        /*049c*/ 	.word	0x000000a0
        /*04a0*/ 	.short	0x010a
        /*04a2*/ 	.byte	0x04
	.zero		1


	//   ....[58]....
        /*04a4*/ 	.word	0x000032a0
        /*04a8*/ 	.word	0x000000ff
        /*04ac*/ 	.word	0x000000a0
        /*04b0*/ 	.short	0x0106
        /*04b2*/ 	.byte	0x07
	.zero		1


	//   ....[59]....
        /*04b4*/ 	.word	0x000032e0
        /*04b8*/ 	.word	0x00000000
        /*04bc*/ 	.word	0x000000a0
        /*04c0*/ 	.short	0x010a
        /*04c2*/ 	.byte	0xff
	.zero		1


	//   ....[60]....
        /*04c4*/ 	.word	0x00003520
        /*04c8*/ 	.word	0x000000ff
        /*04cc*/ 	.word	0x00000008
        /*04d0*/ 	.short	0x010a
        /*04d2*/ 	.byte	0x05
	.zero		1


	//   ....[61]....
        /*04d4*/ 	.word	0x00003540
        /*04d8*/ 	.word	0x000000ff
        /*04dc*/ 	.word	0x00000008
        /*04e0*/ 	.short	0x010a
        /*04e2*/ 	.byte	0x05
	.zero		1


	//   ....[62]....
        /*04e4*/ 	.word	0x000036d0
        /*04e8*/ 	.word	0x000000ff
        /*04ec*/ 	.word	0x00000008
        /*04f0*/ 	.short	0x010a
        /*04f2*/ 	.byte	0x05
	.zero		1


	//   ....[63]....
        /*04f4*/ 	.word	0x000036f0
        /*04f8*/ 	.word	0x000000ff
        /*04fc*/ 	.word	0x00000008
        /*0500*/ 	.short	0x010a
        /*0502*/ 	.byte	0x05
	.zero		1


	//   ....[64]....
        /*0504*/ 	.word	0x000037b0
        /*0508*/ 	.word	0x000000ff
        /*050c*/ 	.word	0x00000000
        /*0510*/ 	.short	0x0101
        /*0512*/ 	.byte	0x04
	.zero		1


	//   ....[65]....
        /*0514*/ 	.word	0x00003b70
        /*0518*/ 	.word	0x00000000
        /*051c*/ 	.word	0x00000090
        /*0520*/ 	.short	0x010a
        /*0522*/ 	.byte	0xff
	.zero		1


	//   ....[66]....
        /*0524*/ 	.word	0x00003c30
        /*0528*/ 	.word	0x00000000
        /*052c*/ 	.word	0x00000000
        /*0530*/ 	.short	0x0101
        /*0532*/ 	.byte	0xff
	.zero		1


	//   ....[67]....
        /*0534*/ 	.word	0x00003cf0
        /*0538*/ 	.word	0x000000ff
        /*053c*/ 	.word	0x00000000
        /*0540*/ 	.short	0x010a
        /*0542*/ 	.byte	0x04
	.zero		1


	//   ....[68]....
        /*0544*/ 	.word	0x00003d00
        /*0548*/ 	.word	0x000000ff
        /*054c*/ 	.word	0x000000d0
        /*0550*/ 	.short	0x010a
        /*0552*/ 	.byte	0x2e
	.zero		1


	//   ....[69]....
        /*0554*/ 	.word	0x00003db0
        /*0558*/ 	.word	0x000000ff
        /*055c*/ 	.word	0x00000000
        /*0560*/ 	.short	0x010a
        /*0562*/ 	.byte	0x07
	.zero		1


	//   ....[70]....
        /*0564*/ 	.word	0x00003ee0
        /*0568*/ 	.word	0x000000ff
        /*056c*/ 	.word	0x00000000
        /*0570*/ 	.short	0x010a
        /*0572*/ 	.byte	0x04
	.zero		1


	//   ....[71]....
        /*0574*/ 	.word	0x00004320
        /*0578*/ 	.word	0x000000ff
        /*057c*/ 	.word	0x00000000
        /*0580*/ 	.short	0x010a
        /*0582*/ 	.byte	0x04
	.zero		1


	//   ....[72]....
        /*0584*/ 	.word	0x000043b0
        /*0588*/ 	.word	0x000000ff
        /*058c*/ 	.word	0x00000000
        /*0590*/ 	.short	0x010a
        /*0592*/ 	.byte	0x05
	.zero		1


	//   ....[73]....
        /*0594*/ 	.word	0x00004440
        /*0598*/ 	.word	0x000000ff
        /*059c*/ 	.word	0x00000000
        /*05a0*/ 	.short	0x010a
        /*05a2*/ 	.byte	0x05
	.zero		1


	//   ....[74]....
        /*05a4*/ 	.word	0x000044e0
        /*05a8*/ 	.word	0x00000000
        /*05ac*/ 	.word	0x00000000
        /*05b0*/ 	.short	0x010a
        /*05b2*/ 	.byte	0xff
	.zero		1


	//   ....[75]....
        /*05b4*/ 	.word	0x00004520
        /*05b8*/ 	.word	0x00000000
        /*05bc*/ 	.word	0x00000000
        /*05c0*/ 	.short	0x010a
        /*05c2*/ 	.byte	0xff
	.zero		1


	//   ....[76]....
        /*05c4*/ 	.word	0x00004590
        /*05c8*/ 	.word	0x000000ff
        /*05cc*/ 	.word	0x00000000
        /*05d0*/ 	.short	0x0101
        /*05d2*/ 	.byte	0x04
	.zero		1


	//   ....[77]....
        /*05d4*/ 	.word	0x000045d0
        /*05d8*/ 	.word	0x000000ff
        /*05dc*/ 	.word	0x00000110
        /*05e0*/ 	.short	0x010a
        /*05e2*/ 	.byte	0x29
	.zero		1


	//   ....[78]....
        /*05e4*/ 	.word	0x00004620
        /*05e8*/ 	.word	0x000000ff
        /*05ec*/ 	.word	0x00000000
        /*05f0*/ 	.short	0x0101
        /*05f2*/ 	.byte	0x04
	.zero		1


	//   ....[79]....
        /*05f4*/ 	.word	0x00004a80
        /*05f8*/ 	.word	0x0000000c
        /*05fc*/ 	.word	0x00000090
        /*0600*/ 	.short	0x010a
        /*0602*/ 	.byte	0xff
	.zero		1


	//   ....[80]....
        /*0604*/ 	.word	0x00004bf0
        /*0608*/ 	.word	0x00000000
        /*060c*/ 	.word	0x00000000
        /*0610*/ 	.short	0x0101
        /*0612*/ 	.byte	0xff
	.zero		1


	//   ....[81]....
        /*0614*/ 	.word	0x00005070
        /*0618*/ 	.word	0x000000ff
        /*061c*/ 	.word	0x00000088
        /*0620*/ 	.short	0x010a
        /*0622*/ 	.byte	0x1d
	.zero		1


	//   ....[82]....
        /*0624*/ 	.word	0x00005230
        /*0628*/ 	.word	0x000000ff
        /*062c*/ 	.word	0x00000068
        /*0630*/ 	.short	0x010a
        /*0632*/ 	.byte	0x04
	.zero		1


	//   ....[83]....
        /*0634*/ 	.word	0x00005470
        /*0638*/ 	.word	0x000000ff
        /*063c*/ 	.word	0x00000050
        /*0640*/ 	.short	0x010b
        /*0642*/ 	.byte	0x04
	.zero		1


	//   ....[84]....
        /*0644*/ 	.word	0x00005480
        /*0648*/ 	.word	0x000000ff
        /*064c*/ 	.word	0x00000000
        /*0650*/ 	.short	0x0101
        /*0652*/ 	.byte	0x10
	.zero		1


	//   ....[85]....
        /*0654*/ 	.word	0x00005490
        /*0658*/ 	.word	0x000000ff
        /*065c*/ 	.word	0x00000068
        /*0660*/ 	.short	0x010a
        /*0662*/ 	.byte	0x05
	.zero		1


	//   ....[86]....
        /*0664*/ 	.word	0x000056e0
        /*0668*/ 	.word	0x000000ff
        /*066c*/ 	.word	0x00000050
        /*0670*/ 	.short	0x010b
        /*0672*/ 	.byte	0x05
	.zero		1


	//   ....[87]....
        /*0674*/ 	.word	0x000056f0
        /*0678*/ 	.word	0x000000ff
        /*067c*/ 	.word	0x00000000
        /*0680*/ 	.short	0x0101
        /*0682*/ 	.byte	0x04
	.zero		1


	//   ....[88]....
        /*0684*/ 	.word	0x000057b0
        /*0688*/ 	.word	0x000000ff
        /*068c*/ 	.word	0x00000000
        /*0690*/ 	.short	0x010a
        /*0692*/ 	.byte	0x04
	.zero		1


	//   ....[89]....
        /*0694*/ 	.word	0x00005840
        /*0698*/ 	.word	0x000000ff
        /*069c*/ 	.word	0x00000000
        /*06a0*/ 	.short	0x010a
        /*06a2*/ 	.byte	0x05
	.zero		1


	//   ....[90]....
        /*06a4*/ 	.word	0x000058e0
        /*06a8*/ 	.word	0x00000000
        /*06ac*/ 	.word	0x00000000
        /*06b0*/ 	.short	0x010a
        /*06b2*/ 	.byte	0xff
	.zero		1


	//   ....[91]....
        /*06b4*/ 	.word	0x00005c80
        /*06b8*/ 	.word	0x00000003
        /*06bc*/ 	.word	0x00000090
        /*06c0*/ 	.short	0x010a
        /*06c2*/ 	.byte	0xff
	.zero		1


	//   ....[92]....
        /*06c4*/ 	.word	0x00005e00
        /*06c8*/ 	.word	0x00000000
        /*06cc*/ 	.word	0x00000000
        /*06d0*/ 	.short	0x0101
        /*06d2*/ 	.byte	0xff
	.zero		1


	//   ....[93]....
        /*06d4*/ 	.word	0x000069d0
        /*06d8*/ 	.word	0x00000000
        /*06dc*/ 	.word	0x00000050
        /*06e0*/ 	.short	0x010a
        /*06e2*/ 	.byte	0xff
	.zero		1


	//   ....[94]....
        /*06e4*/ 	.word	0x00006a40
        /*06e8*/ 	.word	0x0000004a
        /*06ec*/ 	.word	0x000000b0
        /*06f0*/ 	.short	0x010a
        /*06f2*/ 	.byte	0xff
	.zero		1


	//   ....[95]....
        /*06f4*/ 	.word	0x00006b30
        /*06f8*/ 	.word	0x00000000
        /*06fc*/ 	.word	0x00000050
        /*0700*/ 	.short	0x010a
        /*0702*/ 	.byte	0xff
	.zero		1


	//   ....[96]....
        /*0704*/ 	.word	0x00006c60
        /*0708*/ 	.word	0x0000004a
        /*070c*/ 	.word	0x000000b0
        /*0710*/ 	.short	0x010a
        /*0712*/ 	.byte	0xff
	.zero		1


	//   ....[97]....
        /*0714*/ 	.word	0x000074e0
        /*0718*/ 	.word	0x00000000
        /*071c*/ 	.word	0x00000000
        /*0720*/ 	.short	0x0101
        /*0722*/ 	.byte	0xff
	.zero		1


	//   ....[98]....
        /*0724*/ 	.word	0x000074f0
        /*0728*/ 	.word	0x00000002
        /*072c*/ 	.word	0x00000050
        /*0730*/ 	.short	0x010a
        /*0732*/ 	.byte	0xff
	.zero		1


	//   ....[99]....
        /*0734*/ 	.word	0x000075c0
        /*0738*/ 	.word	0x00000002
        /*073c*/ 	.word	0x00000050
        /*0740*/ 	.short	0x010a
        /*0742*/ 	.byte	0xff
	.zero		1


	//   ....[100]....
        /*0744*/ 	.word	0x00007920
        /*0748*/ 	.word	0x0000004d
        /*074c*/ 	.word	0x00000000
        /*0750*/ 	.short	0x0101
        /*0752*/ 	.byte	0xff
	.zero		1


	//   ....[101]....
        /*0754*/ 	.word	0x00007fc0
        /*0758*/ 	.word	0x00000002
        /*075c*/ 	.word	0x00000000
        /*0760*/ 	.short	0x0101
        /*0762*/ 	.byte	0xff
	.zero		1


	//   ....[102]....
        /*0764*/ 	.word	0x00008260
        /*0768*/ 	.word	0x000000ff
        /*076c*/ 	.word	0x00000000
        /*0770*/ 	.short	0x0101
        /*0772*/ 	.byte	0x04
	.zero		1


	//   ....[103]....
        /*0774*/ 	.word	0x00008280
        /*0778*/ 	.word	0x00000003
        /*077c*/ 	.word	0x00000100
        /*0780*/ 	.short	0x010a
        /*0782*/ 	.byte	0xff
	.zero		1


	//   ....[104]....
        /*0784*/ 	.word	0x000082e0
        /*0788*/ 	.word	0x00000000
        /*078c*/ 	.word	0x00000028
        /*0790*/ 	.short	0x010a
        /*0792*/ 	.byte	0xff
	.zero		1


	//   ....[105]....
        /*0794*/ 	.word	0x00008340
        /*0798*/ 	.word	0x00000000
        /*079c*/ 	.word	0x00000028
        /*07a0*/ 	.short	0x010a
        /*07a2*/ 	.byte	0xff
	.zero		1


	//   ....[106]....
        /*07a4*/ 	.word	0x00008390
        /*07a8*/ 	.word	0x00000003
        /*07ac*/ 	.word	0x00000090
        /*07b0*/ 	.short	0x010a
        /*07b2*/ 	.byte	0xff
	.zero		1


	//   ....[107]....
        /*07b4*/ 	.word	0x000083f0
        /*07b8*/ 	.word	0x00000000
        /*07bc*/ 	.word	0x00000000
        /*07c0*/ 	.short	0x010a
        /*07c2*/ 	.byte	0xff
	.zero		1


	//   ....[108]....
        /*07c4*/ 	.word	0x00008450
        /*07c8*/ 	.word	0x00000000
        /*07cc*/ 	.word	0x00000000
        /*07d0*/ 	.short	0x010a
        /*07d2*/ 	.byte	0xff
	.zero		1


	//   ....[109]....
        /*07d4*/ 	.word	0x000084b0
        /*07d8*/ 	.word	0x00000000
        /*07dc*/ 	.word	0x00000000
        /*07e0*/ 	.short	0x010a
        /*07e2*/ 	.byte	0xff
	.zero		1


	//   ....[110]....
        /*07e4*/ 	.word	0x00008510
        /*07e8*/ 	.word	0x00000000
        /*07ec*/ 	.word	0x00000000
        /*07f0*/ 	.short	0x010a
        /*07f2*/ 	.byte	0xff
	.zero		1


	//   ....[111]....
        /*07f4*/ 	.word	0x00008560
        /*07f8*/ 	.word	0x00000000
        /*07fc*/ 	.word	0x000000f0
        /*0800*/ 	.short	0x010a
        /*0802*/ 	.byte	0xff
	.zero		1


	//   ....[112]....
        /*0804*/ 	.word	0x000085c0
        /*0808*/ 	.word	0x00000000
        /*080c*/ 	.word	0x000000a0
        /*0810*/ 	.short	0x010a
        /*0812*/ 	.byte	0xff
	.zero		1


	//   ....[113]....
        /*0814*/ 	.word	0x00008610
        /*0818*/ 	.word	0x00000000
        /*081c*/ 	.word	0x00000090
        /*0820*/ 	.short	0x010a
        /*0822*/ 	.byte	0xff
	.zero		1


	//   ....[114]....
        /*0824*/ 	.word	0x00008670
        /*0828*/ 	.word	0x00000000
        /*082c*/ 	.word	0x000000a0
        /*0830*/ 	.short	0x010a
        /*0832*/ 	.byte	0xff
	.zero		1


	//   ....[115]....
        /*0834*/ 	.word	0x000086d0
        /*0838*/ 	.word	0x00000005
        /*083c*/ 	.word	0x00000008
        /*0840*/ 	.short	0x010a
        /*0842*/ 	.byte	0xff
	.zero		1


	//   ....[116]....
        /*0844*/ 	.word	0x000087c0
        /*0848*/ 	.word	0x00000003
        /*084c*/ 	.word	0x00000008
        /*0850*/ 	.short	0x010a
        /*0852*/ 	.byte	0xff
	.zero		1


	//   ....[117]....
        /*0854*/ 	.word	0x00008810
        /*0858*/ 	.word	0x00000000
        /*085c*/ 	.word	0x00000090
        /*0860*/ 	.short	0x010a
        /*0862*/ 	.byte	0xff
	.zero		1


	//   ....[118]....
        /*0864*/ 	.word	0x00008870
        /*0868*/ 	.word	0x00000000
        /*086c*/ 	.word	0x000000d0
        /*0870*/ 	.short	0x010a
        /*0872*/ 	.byte	0xff
	.zero		1


	//   ....[119]....
        /*0874*/ 	.word	0x000088d0
        /*0878*/ 	.word	0x00000000
        /*087c*/ 	.word	0x00000000
        /*0880*/ 	.short	0x010a
        /*0882*/ 	.byte	0xff
	.zero		1


	//   ....[120]....
        /*0884*/ 	.word	0x00008930
        /*0888*/ 	.word	0x00000000
        /*088c*/ 	.word	0x00000000
        /*0890*/ 	.short	0x010a
        /*0892*/ 	.byte	0xff
	.zero		1


	//   ....[121]....
        /*0894*/ 	.word	0x00008990
        /*0898*/ 	.word	0x00000000
        /*089c*/ 	.word	0x00000000
        /*08a0*/ 	.short	0x010a
        /*08a2*/ 	.byte	0xff
	.zero		1


	//   ....[122]....
        /*08a4*/ 	.word	0x000089f0
        /*08a8*/ 	.word	0x00000000
        /*08ac*/ 	.word	0x00000000
        /*08b0*/ 	.short	0x010a
        /*08b2*/ 	.byte	0xff
	.zero		1


	//   ....[123]....
        /*08b4*/ 	.word	0x00008a50
        /*08b8*/ 	.word	0x00000000
        /*08bc*/ 	.word	0x00000110
        /*08c0*/ 	.short	0x010a
        /*08c2*/ 	.byte	0xff
	.zero		1


	//   ....[124]....
        /*08c4*/ 	.word	0x00008aa0
        /*08c8*/ 	.word	0x0000000c
        /*08cc*/ 	.word	0x00000090
        /*08d0*/ 	.short	0x010a
        /*08d2*/ 	.byte	0xff
	.zero		1


	//   ....[125]....
        /*08d4*/ 	.word	0x00008b00
        /*08d8*/ 	.word	0x00000000
        /*08dc*/ 	.word	0x00000088
        /*08e0*/ 	.short	0x010a
        /*08e2*/ 	.byte	0xff
	.zero		1


	//   ....[126]....
        /*08e4*/ 	.word	0x00008b60
        /*08e8*/ 	.word	0x00000000
        /*08ec*/ 	.word	0x00000068
        /*08f0*/ 	.short	0x010a
        /*08f2*/ 	.byte	0xff
	.zero		1


	//   ....[127]....
        /*08f4*/ 	.word	0x00008bc0
        /*08f8*/ 	.word	0x00000009
        /*08fc*/ 	.word	0x00000068
        /*0900*/ 	.short	0x010a
        /*0902*/ 	.byte	0xff
	.zero		1


	//   ....[128]....
        /*0904*/ 	.word	0x00008c20
        /*0908*/ 	.word	0x00000000
        /*090c*/ 	.word	0x00000000
        /*0910*/ 	.short	0x010a
        /*0912*/ 	.byte	0xff
	.zero		1


	//   ....[129]....
        /*0914*/ 	.word	0x00008c80
        /*0918*/ 	.word	0x00000000
        /*091c*/ 	.word	0x00000000
        /*0920*/ 	.short	0x010a
        /*0922*/ 	.byte	0xff
	.zero		1


	//   ....[130]....
        /*0924*/ 	.word	0x00008cd0
        /*0928*/ 	.word	0x00000003
        /*092c*/ 	.word	0x00000090
        /*0930*/ 	.short	0x010a
        /*0932*/ 	.byte	0xff
	.zero		1


	//   ....[131]....
        /*0934*/ 	.word	0x00008d20
        /*0938*/ 	.word	0x00000000
        /*093c*/ 	.word	0x00000050
        /*0940*/ 	.short	0x010a
        /*0942*/ 	.byte	0xff
	.zero		1


	//   ....[132]....
        /*0944*/ 	.word	0x00008d70
        /*0948*/ 	.word	0x0000004a
        /*094c*/ 	.word	0x000000b0
        /*0950*/ 	.short	0x010a
        /*0952*/ 	.byte	0xff
	.zero		1


	//   ....[133]....
        /*0954*/ 	.word	0x00008dc0
        /*0958*/ 	.word	0x00000002
        /*095c*/ 	.word	0x00000050
        /*0960*/ 	.short	0x010a
        /*0962*/ 	.byte	0xff
	.zero		1


	//----- nvinfo : EIATTR_NUM_MBARRIERS
	.align		4
.L_47:
        /*0964*/ 	.byte	0x03, 0x38
        /*0966*/ 	.short	0x0023


	//----- nvinfo : EIATTR_EXIT_INSTR_OFFSETS
	.align		4
        /*0968*/ 	.byte	0x04, 0x1c
        /*096a*/ 	.short	(.L_49 - .L_48)


	//   ....[0]....
.L_48:
        /*096c*/ 	.word	0x00002dc0


	//   ....[1]....
        /*0970*/ 	.word	0x000032b0


	//   ....[2]....
        /*0974*/ 	.word	0x00003310


	//   ....[3]....
        /*0978*/ 	.word	0x00004850


	//   ....[4]....
        /*097c*/ 	.word	0x00005910


	//   ....[5]....
        /*0980*/ 	.word	0x00005950


	//   ....[6]....
        /*0984*/ 	.word	0x00008150


	//   ....[7]....
        /*0988*/ 	.word	0x000081d0


	//   ....[8]....
        /*098c*/ 	.word	0x00008200


	//   ....[9]....
        /*0990*/ 	.word	0x00008270


	//----- nvinfo : EIATTR_MAX_THREADS
	.align		4
.L_49:
        /*0994*/ 	.byte	0x04, 0x05
        /*0996*/ 	.short	(.L_51 - .L_50)
.L_50:
        /*0998*/ 	.word	0x00000100
        /*099c*/ 	.word	0x00000001
        /*09a0*/ 	.word	0x00000001


	//----- nvinfo : EIATTR_CRS_STACK_SIZE
	.align		4
.L_51:
        /*09a4*/ 	.byte	0x04, 0x1e
        /*09a6*/ 	.short	(.L_53 - .L_52)
.L_52:
        /*09a8*/ 	.word	0x00000000


	//----- nvinfo : EIATTR_CBANK_PARAM_SIZE
	.align		4
.L_53:
        /*09ac*/ 	.byte	0x03, 0x19
        /*09ae*/ 	.short	0x0800


	//----- nvinfo : EIATTR_PARAM_CBANK
	.align		4
        /*09b0*/ 	.byte	0x04, 0x0a
        /*09b2*/ 	.short	(.L_55 - .L_54)
	.align		4
.L_54:
        /*09b4*/ 	.word	index@(.nv.constant0._ZN7cutlass13device_kernelINS_4gemm6kernel13GemmUniversalIN4cute5tupleIJiiiiEEENS1_10collective13CollectiveMmaINS1_35MainloopSm100TmaUmmaWarpSpecializedILi5ELi2ELi4ENS5_IJNS4_1CILi2EEESB_NSA_ILi1EEEEEEEENS5_IJNSA_ILi128EEENSA_ILi64EEESG_EEENS_10tfloat32_tENS5_IJlSC_lEEESI_SJ_NS4_8TiledMMAINS4_8MMA_AtomIJNS4_23SM100_MMA_TF32_2x1SM_SSISI_SI_fLi128ELi64ELNS4_4UMMA5MajorE0ELSO_0ELNSN_7ScaleInE0ELSP_0EEEEEENS4_6LayoutINS5_IJSC_SC_SC_EEENS5_IJNSA_ILi0EEESU_SU_EEEEENS5_IJNS4_10UnderscoreESX_SX_EEEEENS4_28SM100_TMA_2SM_LOAD_MULTICASTENS4_14ComposedLayoutINS4_7SwizzleILi3ELi4ELi3EEENS4_18smem_ptr_flag_bitsILi32EEENSS_INS5_IJNSA_ILi8EEENSA_ILi32EEEEEENS5_IJS17_SC_EEEEEEEvNS4_8identityENS4_18SM100_TMA_2SM_LOADES1B_vS1C_EENS_8epilogue10collective18CollectiveEpilogueINS1F_23Sm100TmaWarpSpecializedILi3ELi2ELi16ELb1ELb0EEEJNS5_IJSG_SG_SG_EEENS5_IJNSS_ISG_SC_EENSS_INS5_IJNSA_ILi16EEESB_EEENS5_IJSC_S17_EEEEEEEESI_SJ_SI_SJ_NS1F_6fusion15FusionCallbacksIS1J_NS1R_17LinearCombinationISI_fSI_fLNS_15FloatRoundStyleE2EEES1K_S1Q_JEEENS4_5SM1004TMEM4LOAD26SM100_TMEM_LOAD_32dp32b16xENS4_13SM90_TMA_LOADENS11_INS12_ILi2ELi4ELi3EEES15_NSS_INS5_IJS16_S1M_EEENS5_IJS1M_SC_EEEEEEENS4_39AutoVectorizingCopyWithAssumedAlignmentILi128EEENS4_14SM90_TMA_STOREES26_S28_S28_EEEvvEEEEvNT_6ParamsE)
        /*09b8*/ 	.short	0x0380
        /*09ba*/ 	.short	0x0800


	//----- nvinfo : EIATTR_SW_WAR
	.align		4
.L_55:
        /*09bc*/ 	.byte	0x04, 0x36
        /*09be*/ 	.short	(.L_57 - .L_56)
.L_56:
        /*09c0*/ 	.word	0x00000008
.L_57:


//--------------------- .nv.callgraph             --------------------------
	.section	.nv.callgraph,"",@"SHT_CUDA_CALLGRAPH"
	.align	4
	.sectionentsize	8
	.align		4
        /*0000*/ 	.word	0x00000000
	.align		4
        /*0004*/ 	.word	0xffffffff
	.align		4
        /*0008*/ 	.word	index@(_ZN7cutlass13device_kernelINS_4gemm6kernel13GemmUniversalIN4cute5tupleIJiiiiEEENS1_10collective13CollectiveMmaINS1_35MainloopSm100TmaUmmaWarpSpecializedILi5ELi2ELi4ENS5_IJNS4_1CILi2EEESB_NSA_ILi1EEEEEEEENS5_IJNSA_ILi128EEENSA_ILi64EEESG_EEENS_10tfloat32_tENS5_IJlSC_lEEESI_SJ_NS4_8TiledMMAINS4_8MMA_AtomIJNS4_23SM100_MMA_TF32_2x1SM_SSISI_SI_fLi128ELi64ELNS4_4UMMA5MajorE0ELSO_0ELNSN_7ScaleInE0ELSP_0EEEEEENS4_6LayoutINS5_IJSC_SC_SC_EEENS5_IJNSA_ILi0EEESU_SU_EEEEENS5_IJNS4_10UnderscoreESX_SX_EEEEENS4_28SM100_TMA_2SM_LOAD_MULTICASTENS4_14ComposedLayoutINS4_7SwizzleILi3ELi4ELi3EEENS4_18smem_ptr_flag_bitsILi32EEENSS_INS5_IJNSA_ILi8EEENSA_ILi32EEEEEENS5_IJS17_SC_EEEEEEEvNS4_8identityENS4_18SM100_TMA_2SM_LOADES1B_vS1C_EENS_8epilogue10collective18CollectiveEpilogueINS1F_23Sm100TmaWarpSpecializedILi3ELi2ELi16ELb1ELb0EEEJNS5_IJSG_SG_SG_EEENS5_IJNSS_ISG_SC_EENSS_INS5_IJNSA_ILi16EEESB_EEENS5_IJSC_S17_EEEEEEEESI_SJ_SI_SJ_NS1F_6fusion15FusionCallbacksIS1J_NS1R_17LinearCombinationISI_fSI_fLNS_15FloatRoundStyleE2EEES1K_S1Q_JEEENS4_5SM1004TMEM4LOAD26SM100_TMEM_LOAD_32dp32b16xENS4_13SM90_TMA_LOADENS11_INS12_ILi2ELi4ELi3EEES15_NSS_INS5_IJS16_S1M_EEENS5_IJS1M_SC_EEEEEEENS4_39AutoVectorizingCopyWithAssumedAlignmentILi128EEENS4_14SM90_TMA_STOREES26_S28_S28_EEEvvEEEEvNT_6ParamsE)
	.align		4
        /*000c*/ 	.word	index@(__assertfail)
	.align		4
        /*0010*/ 	.word	0x00000000
	.align		4
        /*0014*/ 	.word	0xfffffffe
	.align		4
        /*0018*/ 	.word	0x00000000
	.align		4
        /*001c*/ 	.word	0xfffffffd
	.align		4
        /*0020*/ 	.word	0x00000000
	.align		4
        /*0024*/ 	.word	0xfffffffc


//--------------------- .nv.constant4             --------------------------
	.section	.nv.constant4,"a",@progbits
	.align	8
	.align		8
.nv.constant4:
        /*0000*/ 	.dword	__assertfail
	.align		8
        /*0008*/ 	.dword	__unnamed_1
	.align		8
        /*0010*/ 	.dword	__unnamed_2
	.align		8
        /*0018*/ 	.dword	_ZN40_INTERNAL_9ed8ae7e_4_k_cu_ef967041_105384cuda3std3__45__cpo5beginE
	.align		8
        /*0020*/ 	.dword	_ZN40_INTERNAL_9ed8ae7e_4_k_cu_ef967041_105384cuda3std3__45__cpo3endE
	.align		8
        /*0028*/ 	.dword	_ZN40_INTERNAL_9ed8ae7e_4_k_cu_ef967041_105384cuda3std3__45__cpo6cbeginE
	.align		8
        /*0030*/ 	.dword	_ZN40_INTERNAL_9ed8ae7e_4_k_cu_ef967041_105384cuda3std3__45__cpo4cendE
	.align		8
        /*0038*/ 	.dword	_ZN40_INTERNAL_9ed8ae7e_4_k_cu_ef967041_105384cuda3std3__442_GLOBAL__N__9ed8ae7e_4_k_cu_ef967041_105386ignoreE
	.align		8
        /*0040*/ 	.dword	_ZN40_INTERNAL_9ed8ae7e_4_k_cu_ef967041_105384cuda3std3__419piecewise_constructE
	.align		8
        /*0048*/ 	.dword	_ZN40_INTERNAL_9ed8ae7e_4_k_cu_ef967041_105384cuda3std3__48in_placeE
	.align		8
        /*0050*/ 	.dword	_ZN40_INTERNAL_9ed8ae7e_4_k_cu_ef967041_105384cuda3std6ranges3__45__cpo4swapE
	.align		8
        /*0058*/ 	.dword	_ZN40_INTERNAL_9ed8ae7e_4_k_cu_ef967041_105384cuda3std6ranges3__45__cpo9iter_moveE
	.align		8
        /*0060*/ 	.dword	_ZN40_INTERNAL_9ed8ae7e_4_k_cu_ef967041_105384cute7productE
	.align		8
        /*0068*/ 	.dword	_ZN40_INTERNAL_9ed8ae7e_4_k_cu_ef967041_105384cute1_E
	.align		8
        /*0070*/ 	.dword	$str$25
	.align		8
        /*0078*/ 	.dword	$str$26
	.align		8
        /*0080*/ 	.dword	$str$27
	.align		8
        /*0088*/ 	.dword	$str$28


//--------------------- .text._ZN7cutlass13device_kernelINS_4gemm6kernel13GemmUniversalIN4cute5tupleIJiiiiEEENS1_10collective13CollectiveMmaINS1_35MainloopSm100TmaUmmaWarpSpecializedILi5ELi2ELi4ENS5_IJNS4_1CILi2EEESB_NSA_ILi1EEEEEEEENS5_IJNSA_ILi128EEENSA_ILi64EEESG_EEENS_10tfloat32_tENS5_IJlSC_lEEESI_SJ_NS4_8TiledMMAINS4_8MMA_AtomIJNS4_23SM100_MMA_TF32_2x1SM_SSISI_SI_fLi128ELi64ELNS4_4UMMA5MajorE0ELSO_0ELNSN_7ScaleInE0ELSP_0EEEEEENS4_6LayoutINS5_IJSC_SC_SC_EEENS5_IJNSA_ILi0EEESU_SU_EEEEENS5_IJNS4_10UnderscoreESX_SX_EEEEENS4_28SM100_TMA_2SM_LOAD_MULTICASTENS4_14ComposedLayoutINS4_7SwizzleILi3ELi4ELi3EEENS4_18smem_ptr_flag_bitsILi32EEENSS_INS5_IJNSA_ILi8EEENSA_ILi32EEEEEENS5_IJS17_SC_EEEEEEEvNS4_8identityENS4_18SM100_TMA_2SM_LOADES1B_vS1C_EENS_8epilogue10collective18CollectiveEpilogueINS1F_23Sm100TmaWarpSpecializedILi3ELi2ELi16ELb1ELb0EEEJNS5_IJSG_SG_SG_EEENS5_IJNSS_ISG_SC_EENSS_INS5_IJNSA_ILi16EEESB_EEENS5_IJSC_S17_EEEEEEEESI_SJ_SI_SJ_NS1F_6fusion15FusionCallbacksIS1J_NS1R_17LinearCombinationISI_fSI_fLNS_15FloatRoundStyleE2EEES1K_S1Q_JEEENS4_5SM1004TMEM4LOAD26SM100_TMEM_LOAD_32dp32b16xENS4_13SM90_TMA_LOADENS11_INS12_ILi2ELi4ELi3EEES15_NSS_INS5_IJS16_S1M_EEENS5_IJS1M_SC_EEEEEEENS4_39AutoVectorizingCopyWithAssumedAlignmentILi128EEENS4_14SM90_TMA_STOREES26_S28_S28_EEEvvEEEEvNT_6ParamsE --------------------------
	.section	.text._ZN7cutlass13device_kernelINS_4gemm6kernel13GemmUniversalIN4cute5tupleIJiiiiEEENS1_10collective13CollectiveMmaINS1_35MainloopSm100TmaUmmaWarpSpecializedILi5ELi2ELi4ENS5_IJNS4_1CILi2EEESB_NSA_ILi1EEEEEEEENS5_IJNSA_ILi128EEENSA_ILi64EEESG_EEENS_10tfloat32_tENS5_IJlSC_lEEESI_SJ_NS4_8TiledMMAINS4_8MMA_AtomIJNS4_23SM100_MMA_TF32_2x1SM_SSISI_SI_fLi128ELi64ELNS4_4UMMA5MajorE0ELSO_0ELNSN_7ScaleInE0ELSP_0EEEEEENS4_6LayoutINS5_IJSC_SC_SC_EEENS5_IJNSA_ILi0EEESU_SU_EEEEENS5_IJNS4_10UnderscoreESX_SX_EEEEENS4_28SM100_TMA_2SM_LOAD_MULTICASTENS4_14ComposedLayoutINS4_7SwizzleILi3ELi4ELi3EEENS4_18smem_ptr_flag_bitsILi32EEENSS_INS5_IJNSA_ILi8EEENSA_ILi32EEEEEENS5_IJS17_SC_EEEEEEEvNS4_8identityENS4_18SM100_TMA_2SM_LOADES1B_vS1C_EENS_8epilogue10collective18CollectiveEpilogueINS1F_23Sm100TmaWarpSpecializedILi3ELi2ELi16ELb1ELb0EEEJNS5_IJSG_SG_SG_EEENS5_IJNSS_ISG_SC_EENSS_INS5_IJNSA_ILi16EEESB_EEENS5_IJSC_S17_EEEEEEEESI_SJ_SI_SJ_NS1F_6fusion15FusionCallbacksIS1J_NS1R_17LinearCombinationISI_fSI_fLNS_15FloatRoundStyleE2EEES1K_S1Q_JEEENS4_5SM1004TMEM4LOAD26SM100_TMEM_LOAD_32dp32b16xENS4_13SM90_TMA_LOADENS11_INS12_ILi2ELi4ELi3EEES15_NSS_INS5_IJS16_S1M_EEENS5_IJS1M_SC_EEEEEEENS4_39AutoVectorizingCopyWithAssumedAlignmentILi128EEENS4_14SM90_TMA_STOREES26_S28_S28_EEEvvEEEEvNT_6ParamsE,"ax",@progbits
	.align	128
.text._ZN7cutlass13device_kernelINS_4gemm6kernel13GemmUniversalIN4cute5tupleIJiiiiEEENS1_10collective13CollectiveMmaINS1_35MainloopSm100TmaUmmaWarpSpecializedILi5ELi2ELi4ENS5_IJNS4_1CILi2EEESB_NSA_ILi1EEEEEEEENS5_IJNSA_ILi128EEENSA_ILi64EEESG_EEENS_10tfloat32_tENS5_IJlSC_lEEESI_SJ_NS4_8TiledMMAINS4_8MMA_AtomIJNS4_23SM100_MMA_TF32_2x1SM_SSISI_SI_fLi128ELi64ELNS4_4UMMA5MajorE0ELSO_0ELNSN_7ScaleInE0ELSP_0EEEEEENS4_6LayoutINS5_IJSC_SC_SC_EEENS5_IJNSA_ILi0EEESU_SU_EEEEENS5_IJNS4_10UnderscoreESX_SX_EEEEENS4_28SM100_TMA_2SM_LOAD_MULTICASTENS4_14ComposedLayoutINS4_7SwizzleILi3ELi4ELi3EEENS4_18smem_ptr_flag_bitsILi32EEENSS_INS5_IJNSA_ILi8EEENSA_ILi32EEEEEENS5_IJS17_SC_EEEEEEEvNS4_8identityENS4_18SM100_TMA_2SM_LOADES1B_vS1C_EENS_8epilogue10collective18CollectiveEpilogueINS1F_23Sm100TmaWarpSpecializedILi3ELi2ELi16ELb1ELb0EEEJNS5_IJSG_SG_SG_EEENS5_IJNSS_ISG_SC_EENSS_INS5_IJNSA_ILi16EEESB_EEENS5_IJSC_S17_EEEEEEEESI_SJ_SI_SJ_NS1F_6fusion15FusionCallbacksIS1J_NS1R_17LinearCombinationISI_fSI_fLNS_15FloatRoundStyleE2EEES1K_S1Q_JEEENS4_5SM1004TMEM4LOAD26SM100_TMEM_LOAD_32dp32b16xENS4_13SM90_TMA_LOADENS11_INS12_ILi2ELi4ELi3EEES15_NSS_INS5_IJS16_S1M_EEENS5_IJS1M_SC_EEEEEEENS4_39AutoVectorizingCopyWithAssumedAlignmentILi128EEENS4_14SM90_TMA_STOREES26_S28_S28_EEEvvEEEEvNT_6ParamsE:
        .type           _ZN7cutlass13device_kernelINS_4gemm6kernel13GemmUniversalIN4cute5tupleIJiiiiEEENS1_10collective13CollectiveMmaINS1_35MainloopSm100TmaUmmaWarpSpecializedILi5ELi2ELi4ENS5_IJNS4_1CILi2EEESB_NSA_ILi1EEEEEEEENS5_IJNSA_ILi128EEENSA_ILi64EEESG_EEENS_10tfloat32_tENS5_IJlSC_lEEESI_SJ_NS4_8TiledMMAINS4_8MMA_AtomIJNS4_23SM100_MMA_TF32_2x1SM_SSISI_SI_fLi128ELi64ELNS4_4UMMA5MajorE0ELSO_0ELNSN_7ScaleInE0ELSP_0EEEEEENS4_6LayoutINS5_IJSC_SC_SC_EEENS5_IJNSA_ILi0EEESU_SU_EEEEENS5_IJNS4_10UnderscoreESX_SX_EEEEENS4_28SM100_TMA_2SM_LOAD_MULTICASTENS4_14ComposedLayoutINS4_7SwizzleILi3ELi4ELi3EEENS4_18smem_ptr_flag_bitsILi32EEENSS_INS5_IJNSA_ILi8EEENSA_ILi32EEEEEENS5_IJS17_SC_EEEEEEEvNS4_8identityENS4_18SM100_TMA_2SM_LOADES1B_vS1C_EENS_8epilogue10collective18CollectiveEpilogueINS1F_23Sm100TmaWarpSpecializedILi3ELi2ELi16ELb1ELb0EEEJNS5_IJSG_SG_SG_EEENS5_IJNSS_ISG_SC_EENSS_INS5_IJNSA_ILi16EEESB_EEENS5_IJSC_S17_EEEEEEEESI_SJ_SI_SJ_NS1F_6fusion15FusionCallbacksIS1J_NS1R_17LinearCombinationISI_fSI_fLNS_15FloatRoundStyleE2EEES1K_S1Q_JEEENS4_5SM1004TMEM4LOAD26SM100_TMEM_LOAD_32dp32b16xENS4_13SM90_TMA_LOADENS11_INS12_ILi2ELi4ELi3EEES15_NSS_INS5_IJS16_S1M_EEENS5_IJS1M_SC_EEEEEEENS4_39AutoVectorizingCopyWithAssumedAlignmentILi128EEENS4_14SM90_TMA_STOREES26_S28_S28_EEEvvEEEEvNT_6ParamsE,@function
        .size           _ZN7cutlass13device_kernelINS_4gemm6kernel13GemmUniversalIN4cute5tupleIJiiiiEEENS1_10collective13CollectiveMmaINS1_35MainloopSm100TmaUmmaWarpSpecializedILi5ELi2ELi4ENS5_IJNS4_1CILi2EEESB_NSA_ILi1EEEEEEEENS5_IJNSA_ILi128EEENSA_ILi64EEESG_EEENS_10tfloat32_tENS5_IJlSC_lEEESI_SJ_NS4_8TiledMMAINS4_8MMA_AtomIJNS4_23SM100_MMA_TF32_2x1SM_SSISI_SI_fLi128ELi64ELNS4_4UMMA5MajorE0ELSO_0ELNSN_7ScaleInE0ELSP_0EEEEEENS4_6LayoutINS5_IJSC_SC_SC_EEENS5_IJNSA_ILi0EEESU_SU_EEEEENS5_IJNS4_10UnderscoreESX_SX_EEEEENS4_28SM100_TMA_2SM_LOAD_MULTICASTENS4_14ComposedLayoutINS4_7SwizzleILi3ELi4ELi3EEENS4_18smem_ptr_flag_bitsILi32EEENSS_INS5_IJNSA_ILi8EEENSA_ILi32EEEEEENS5_IJS17_SC_EEEEEEEvNS4_8identityENS4_18SM100_TMA_2SM_LOADES1B_vS1C_EENS_8epilogue10collective18CollectiveEpilogueINS1F_23Sm100TmaWarpSpecializedILi3ELi2ELi16ELb1ELb0EEEJNS5_IJSG_SG_SG_EEENS5_IJNSS_ISG_SC_EENSS_INS5_IJNSA_ILi16EEESB_EEENS5_IJSC_S17_EEEEEEEESI_SJ_SI_SJ_NS1F_6fusion15FusionCallbacksIS1J_NS1R_17LinearCombinationISI_fSI_fLNS_15FloatRoundStyleE2EEES1K_S1Q_JEEENS4_5SM1004TMEM4LOAD26SM100_TMEM_LOAD_32dp32b16xENS4_13SM90_TMA_LOADENS11_INS12_ILi2ELi4ELi3EEES15_NSS_INS5_IJS16_S1M_EEENS5_IJS1M_SC_EEEEEEENS4_39AutoVectorizingCopyWithAssumedAlignmentILi128EEENS4_14SM90_TMA_STOREES26_S28_S28_EEEvvEEEEvNT_6ParamsE,(.L_x_180 - _ZN7cutlass13device_kernelINS_4gemm6kernel13GemmUniversalIN4cute5tupleIJiiiiEEENS1_10collective13CollectiveMmaINS1_35MainloopSm100TmaUmmaWarpSpecializedILi5ELi2ELi4ENS5_IJNS4_1CILi2EEESB_NSA_ILi1EEEEEEEENS5_IJNSA_ILi128EEENSA_ILi64EEESG_EEENS_10tfloat32_tENS5_IJlSC_lEEESI_SJ_NS4_8TiledMMAINS4_8MMA_AtomIJNS4_23SM100_MMA_TF32_2x1SM_SSISI_SI_fLi128ELi64ELNS4_4UMMA5MajorE0ELSO_0ELNSN_7ScaleInE0ELSP_0EEEEEENS4_6LayoutINS5_IJSC_SC_SC_EEENS5_IJNSA_ILi0EEESU_SU_EEEEENS5_IJNS4_10UnderscoreESX_SX_EEEEENS4_28SM100_TMA_2SM_LOAD_MULTICASTENS4_14ComposedLayoutINS4_7SwizzleILi3ELi4ELi3EEENS4_18smem_ptr_flag_bitsILi32EEENSS_INS5_IJNSA_ILi8EEENSA_ILi32EEEEEENS5_IJS17_SC_EEEEEEEvNS4_8identityENS4_18SM100_TMA_2SM_LOADES1B_vS1C_EENS_8epilogue10collective18CollectiveEpilogueINS1F_23Sm100TmaWarpSpecializedILi3ELi2ELi16ELb1ELb0EEEJNS5_IJSG_SG_SG_EEENS5_IJNSS_ISG_SC_EENSS_INS5_IJNSA_ILi16EEESB_EEENS5_IJSC_S17_EEEEEEEESI_SJ_SI_SJ_NS1F_6fusion15FusionCallbacksIS1J_NS1R_17LinearCombinationISI_fSI_fLNS_15FloatRoundStyleE2EEES1K_S1Q_JEEENS4_5SM1004TMEM4LOAD26SM100_TMEM_LOAD_32dp32b16xENS4_13SM90_TMA_LOADENS11_INS12_ILi2ELi4ELi3EEES15_NSS_INS5_IJS16_S1M_EEENS5_IJS1M_SC_EEEEEEENS4_39AutoVectorizingCopyWithAssumedAlignmentILi128EEENS4_14SM90_TMA_STOREES26_S28_S28_EEEvvEEEEvNT_6ParamsE)
        .other          _ZN7cutlass13device_kernelINS_4gemm6kernel13GemmUniversalIN4cute5tupleIJiiiiEEENS1_10collective13CollectiveMmaINS1_35MainloopSm100TmaUmmaWarpSpecializedILi5ELi2ELi4ENS5_IJNS4_1CILi2EEESB_NSA_ILi1EEEEEEEENS5_IJNSA_ILi128EEENSA_ILi64EEESG_EEENS_10tfloat32_tENS5_IJlSC_lEEESI_SJ_NS4_8TiledMMAINS4_8MMA_AtomIJNS4_23SM100_MMA_TF32_2x1SM_SSISI_SI_fLi128ELi64ELNS4_4UMMA5MajorE0ELSO_0ELNSN_7ScaleInE0ELSP_0EEEEEENS4_6LayoutINS5_IJSC_SC_SC_EEENS5_IJNSA_ILi0EEESU_SU_EEEEENS5_IJNS4_10UnderscoreESX_SX_EEEEENS4_28SM100_TMA_2SM_LOAD_MULTICASTENS4_14ComposedLayoutINS4_7SwizzleILi3ELi4ELi3EEENS4_18smem_ptr_flag_bitsILi32EEENSS_INS5_IJNSA_ILi8EEENSA_ILi32EEEEEENS5_IJS17_SC_EEEEEEEvNS4_8identityENS4_18SM100_TMA_2SM_LOADES1B_vS1C_EENS_8epilogue10collective18CollectiveEpilogueINS1F_23Sm100TmaWarpSpecializedILi3ELi2ELi16ELb1ELb0EEEJNS5_IJSG_SG_SG_EEENS5_IJNSS_ISG_SC_EENSS_INS5_IJNSA_ILi16EEESB_EEENS5_IJSC_S17_EEEEEEEESI_SJ_SI_SJ_NS1F_6fusion15FusionCallbacksIS1J_NS1R_17LinearCombinationISI_fSI_fLNS_15FloatRoundStyleE2EEES1K_S1Q_JEEENS4_5SM1004TMEM4LOAD26SM100_TMEM_LOAD_32dp32b16xENS4_13SM90_TMA_LOADENS11_INS12_ILi2ELi4ELi3EEES15_NSS_INS5_IJS16_S1M_EEENS5_IJS1M_SC_EEEEEEENS4_39AutoVectorizingCopyWithAssumedAlignmentILi128EEENS4_14SM90_TMA_STOREES26_S28_S28_EEEvvEEEEvNT_6ParamsE,@"STO_CUDA_ENTRY STV_DEFAULT"
_ZN7cutlass13device_kernelINS_4gemm6kernel13GemmUniversalIN4cute5tupleIJiiiiEEENS1_10collective13CollectiveMmaINS1_35MainloopSm100TmaUmmaWarpSpecializedILi5ELi2ELi4ENS5_IJNS4_1CILi2EEESB_NSA_ILi1EEEEEEEENS5_IJNSA_ILi128EEENSA_ILi64EEESG_EEENS_10tfloat32_tENS5_IJlSC_lEEESI_SJ_NS4_8TiledMMAINS4_8MMA_AtomIJNS4_23SM100_MMA_TF32_2x1SM_SSISI_SI_fLi128ELi64ELNS4_4UMMA5MajorE0ELSO_0ELNSN_7ScaleInE0ELSP_0EEEEEENS4_6LayoutINS5_IJSC_SC_SC_EEENS5_IJNSA_ILi0EEESU_SU_EEEEENS5_IJNS4_10UnderscoreESX_SX_EEEEENS4_28SM100_TMA_2SM_LOAD_MULTICASTENS4_14ComposedLayoutINS4_7SwizzleILi3ELi4ELi3EEENS4_18smem_ptr_flag_bitsILi32EEENSS_INS5_IJNSA_ILi8EEENSA_ILi32EEEEEENS5_IJS17_SC_EEEEEEEvNS4_8identityENS4_18SM100_TMA_2SM_LOADES1B_vS1C_EENS_8epilogue10collective18CollectiveEpilogueINS1F_23Sm100TmaWarpSpecializedILi3ELi2ELi16ELb1ELb0EEEJNS5_IJSG_SG_SG_EEENS5_IJNSS_ISG_SC_EENSS_INS5_IJNSA_ILi16EEESB_EEENS5_IJSC_S17_EEEEEEEESI_SJ_SI_SJ_NS1F_6fusion15FusionCallbacksIS1J_NS1R_17LinearCombinationISI_fSI_fLNS_15FloatRoundStyleE2EEES1K_S1Q_JEEENS4_5SM1004TMEM4LOAD26SM100_TMEM_LOAD_32dp32b16xENS4_13SM90_TMA_LOADENS11_INS12_ILi2ELi4ELi3EEES15_NSS_INS5_IJS16_S1M_EEENS5_IJS1M_SC_EEEEEEENS4_39AutoVectorizingCopyWithAssumedAlignmentILi128EEENS4_14SM90_TMA_STOREES26_S28_S28_EEEvvEEEEvNT_6ParamsE:
[----:B------:R-:W1:Y:S01]  /*0000*/  LDC R1, c[0x0][0x37c] ;  /* 0x0000df00ff017b82 */ /* 0x000e620000000800 */
[----:B------:R-:W2:Y:S01]  /*0010*/  S2R R63, SR_TID.X ;  /* 0x00000000003f7919 */ /* 0x000ea20000002100 */
[----:B------:R-:W3:Y:S06]  /*0020*/  LDCU.64 UR8, c[0x0][0x890] ;  /* 0x00011200ff0877ac */ /* 0x000eec0008000a00 */
[----:B------:R-:W4:Y:S01]  /*0030*/  S2UR UR53, SR_CgaCtaId ;  /* 0x00000000003579c3 */ /* 0x000f220000008800 */
[----:B------:R-:W-:Y:S02]  /*0040*/  PRMT R56, RZ, 0x7610, R56 ;  /* 0x00007610ff387816 */ /* 0x000fe40000000038 */
[----:B------:R-:W-:Y:S01]  /*0050*/  ELECT P1, URZ, PT ;  /* 0x0000000000ff782f */ /* 0x000fe20003820000 */
[----:B---3--:R-:W-:-:S04]  /*0060*/  UISETP.NE.U32.AND UP0, UPT, UR8, URZ, UPT ;  /* 0x000000ff0800728c */ /* 0x008fc8000bf05070 */
[----:B------:R-:W-:Y:S02]  /*0070*/  UISETP.NE.AND.EX UP0, UPT, UR9, URZ, UPT, UP0 ;  /* 0x000000ff0900728c */ /* 0x000fe4000bf05300 */
[----:B----4-:R-:W-:Y:S02]  /*0080*/  ULOP3.LUT UR68, UR53, 0x1, URZ, 0xc0, !UPT ;  /* 0x0000000135447892 */ /* 0x010fe4000f8ec0ff */
[----:B------:R-:W-:Y:S01]  /*0090*/  ULOP3.LUT UR69, UR53, 0x1, URZ, 0x3c, !UPT ;  /* 0x0000000135457892 */ /* 0x000fe2000f8e3cff */
[----:B--2---:R-:W-:-:S05]  /*00a0*/  SHF.R.U32.HI R57, RZ, 0x5, R63 ;  /* 0x00000005ff397819 */ /* 0x004fca000001163f */
[----:B------:R-:W2:Y:S02]  /*00b0*/  SHFL.IDX PT, R0, R57, RZ, 0x1f ;  /* 0x00001fff39007589 */ /* 0x000ea400000e0000 */
[----:B--2---:R-:W-:Y:S01]  /*00c0*/  R2UR UR18, R0 ;  /* 0x00000000001272ca */ /* 0x004fe200000e0000 */
[----:B-1----:R-:W-:-:S14]  /*00d0*/  BRA.U UP0, `(.L_x_0) ;  /* 0x0000000100307547 */ /* 0x002fdc000b800000 */
[----:B------:R-:W1:Y:S02]  /*00e0*/  LDCU.64 UR4, c[0x0][0x888] ;  /* 0x00011100ff0477ac */ /* 0x000e640008000a00 */
[----:B-1----:R-:W-:-:S04]  /*00f0*/  UISETP.NE.U32.AND UP0, UPT, UR4, URZ, UPT ;  /* 0x000000ff0400728c */ /* 0x002fc8000bf05070 */
[----:B------:R-:W-:-:S09]  /*0100*/  UISETP.NE.AND.EX UP0, UPT, UR5, URZ, UPT, UP0 ;  /* 0x000000ff0500728c */ /* 0x000fd2000bf05300 */
[----:B------:R-:W-:Y:S05]  /*0110*/  BRA.U !UP0, `(.L_x_1) ;  /* 0x0000000108147547 */ /* 0x000fea000b800000 */
[----:B------:R-:W1:Y:S01]  /*0120*/  LDC.64 R2, c[0x0][0x888] ;  /* 0x00022200ff027b82 */ /* 0x000e620000000a00 */
[----:B------:R-:W1:Y:S02]  /*0130*/  LDCU.64 UR4, c[0x0][0x358] ;  /* 0x00006b00ff0477ac */ /* 0x000e640008000a00 */
[----:B-1----:R1:W5:Y:S01]  /*0140*/  LDG.E R27, desc[UR4][R2.64] ;  /* 0x00000004021b7981 */ /* 0x002362000c1e1900 */
[----:B------:R-:W-:Y:S01]  /*0150*/  HFMA2 R56, -RZ, RZ, 0, 5.9604644775390625e-08 ;  /* 0x00000001ff387431 */ /* 0x000fe200000001ff */
[----:B------:R-:W-:Y:S05]  /*0160*/  BRA `(.L_x_0) ;  /* 0x00000000000c7947 */ /* 0x000fea0003800000 */
.L_x_1:
[----:B------:R-:W1:Y:S01]  /*0170*/  LDCU UR4, c[0x0][0x880] ;  /* 0x00011000ff0477ac */ /* 0x000e620008000800 */
[----:B------:R-:W-:Y:S01]  /*0180*/  HFMA2 R56, -RZ, RZ, 0, 5.9604644775390625e-08 ;  /* 0x00000001ff387431 */ /* 0x000fe200000001ff */
[----:B-1----:R-:W-:-:S07]  /*0190*/  MOV R27, UR4 ;  /* 0x00000004001b7c02 */ /* 0x002fce0008000f00 */
.L_x_0:
[----:B------:R-:W2:Y:S02]  /*01a0*/  LDCU.64 UR4, c[0x0][0x8b0] ;  /* 0x00011600ff0477ac */ /* 0x000ea40008000a00 */
[----:B--2---:R-:W-:-:S04]  /*01b0*/  UISETP.NE.U32.AND UP0, UPT, UR4, URZ, UPT ;  /* 0x000000ff0400728c */ /* 0x004fc8000bf05070 */
[----:B------:R-:W-:-:S09]  /*01c0*/  UISETP.NE.AND.EX UP0, UPT, UR5, URZ, UPT, UP0 ;  /* 0x000000ff0500728c */ /* 0x000fd2000bf05300 */
[----:B------:R-:W-:Y:S05]  /*01d0*/  BRA.U UP0, `(.L_x_2) ;  /* 0x0000000100287547 */ /* 0x000fea000b800000 */
[----:B------:R-:W2:Y:S02]  /*01e0*/  LDCU.64 UR4, c[0x0][0x8a8] ;  /* 0x00011500ff0477ac */ /* 0x000ea40008000a00 */
[----:B--2---:R-:W-:-:S04]  /*01f0*/  UISETP.NE.U32.AND UP0, UPT, UR4, URZ, UPT ;  /* 0x000000ff0400728c */ /* 0x004fc8000bf05070 */
[----:B------:R-:W-:-:S09]  /*0200*/  UISETP.NE.AND.EX UP0, UPT, UR5, URZ, UPT, UP0 ;  /* 0x000000ff0500728c */ /* 0x000fd2000bf05300 */
[----:B------:R-:W-:Y:S05]  /*0210*/  BRA.U !UP0, `(.L_x_3) ;  /* 0x0000000108107547 */ /* 0x000fea000b800000 */
[----:B------:R-:W2:Y:S01]  /*0220*/  LDC.64 R24, c[0x0][0x8a8] ;  /* 0x00022a00ff187b82 */ /* 0x000ea20000000a00 */
[----:B------:R-:W2:Y:S02]  /*0230*/  LDCU.64 UR4, c[0x0][0x358] ;  /* 0x00006b00ff0477ac */ /* 0x000ea40008000a00 */
[----:B--2---:R2:W5:Y:S01]  /*0240*/  LDG.E R24, desc[UR4][R24.64] ;  /* 0x0000000418187981 */ /* 0x004562000c1e1900 */
[----:B------:R-:W-:Y:S05]  /*0250*/  BRA `(.L_x_2) ;  /* 0x0000000000087947 */ /* 0x000fea0003800000 */
.L_x_3:
[----:B------:R-:W2:Y:S02]  /*0260*/  LDCU UR4, c[0x0][0x8a0] ;  /* 0x00011400ff0477ac */ /* 0x000ea40008000800 */
[----:B--2---:R-:W-:Y:S02]  /*0270*/  MOV R24, UR4 ;  /* 0x0000000400187c02 */ /* 0x004fe40008000f00 */
.L_x_2:
[----:B------:R-:W-:Y:S01]  /*0280*/  IMAD.U32 R0, RZ, RZ, UR18 ;  /* 0x00000012ff007e24 */ /* 0x000fe2000f8e00ff */
[----:B------:R-:W-:Y:S04]  /*0290*/  BSSY.RECONVERGENT B0, `(.L_x_4) ;  /* 0x000000c000007945 */ /* 0x000fe80003800200 */
[C---:B------:R-:W-:Y:S02]  /*02a0*/  ISETP.NE.OR P2, PT, R0.reuse, 0x1, !P1 ;  /* 0x000000010000780c */ /* 0x040fe40004f45670 */
[----:B------:R-:W-:-:S11]  /*02b0*/  ISETP.NE.OR P0, PT, R0, 0x3, !P1 ;  /* 0x000000030000780c */ /* 0x000fd60004f05670 */
[----:B------:R-:W-:Y:S05]  /*02c0*/  @P2 BRA `(.L_x_5) ;  /* 0x0000000000202947 */ /* 0x000fea0003800000 */
[----:B------:R-:W3:Y:S02]  /*02d0*/  LDCU.64 UR4, c[0x0][0x348] ;  /* 0x00006900ff0477ac */ /* 0x000ee40008000a00 */
[----:B---3--:R-:W-:Y:S02]  /*02e0*/  UIADD3 UR6, UP1, UPT, UR4, 0x80, URZ ;  /* 0x0000008004067890 */ /* 0x008fe4000ff3e0ff */
[----:B------:R-:W-:Y:S02]  /*02f0*/  UIADD3 UR4, UP0, UPT, UR4, 0x180, URZ ;  /* 0x0000018004047890 */ /* 0x000fe4000ff1e0ff */
[----:B------:R-:W-:Y:S02]  /*0300*/  UIADD3.X UR7, UPT, UPT, URZ, UR5, URZ, UP1, !UPT ;  /* 0x00000005ff077290 */ /* 0x000fe40008ffe4ff */
[----:B------:R-:W-:-:S07]  /*0310*/  UIADD3.X UR5, UPT, UPT, URZ, UR5, URZ, UP0, !UPT ;  /* 0x00000005ff057290 */ /* 0x000fce00087fe4ff */
[----:B------:R3:W-:Y:S02]  /*0320*/  UTMACCTL.PF [UR6] ;  /* 0x00000000060079b9 */ /* 0x0007e40008040000 */
[----:B------:R3:W-:Y:S02]  /*0330*/  UTMACCTL.PF [UR4] ;  /* 0x00000000040079b9 */ /* 0x0007e40008040000 */
[----:B---3--:R-:W-:Y:S01]  /*0340*/  NOP ;  /* 0x0000000000007918 */ /* 0x008fe20000000000 */
.L_x_5:
[----:B------:R-:W-:Y:S05]  /*0350*/  BSYNC.RECONVERGENT B0 ;  /* 0x0000000000007941 */ /* 0x000fea0003800200 */
.L_x_4:
[----:B------:R-:W-:Y:S04]  /*0360*/  BSSY.RECONVERGENT B0, `(.L_x_6) ;  /* 0x000000a000007945 */ /* 0x000fe80003800200 */
        /* <DEDUP_REMOVED lines=9> */
.L_x_7:
[----:B------:R-:W-:Y:S05]  /*0400*/  BSYNC.RECONVERGENT B0 ;  /* 0x0000000000007941 */ /* 0x000fea0003800200 */
.L_x_6:
[----:B------:R-:W3:Y:S01]  /*0410*/  LDCU.64 UR4, c[0x0][0x888] ;  /* 0x00011100ff0477ac */ /* 0x000ee20008000a00 */
[----:B------:R-:W-:Y:S02]  /*0420*/  UISETP.EQ.U32.AND UP1, UPT, UR8, URZ, UPT ;  /* 0x000000ff0800728c */ /* 0x000fe4000bf22070 */
[----:B------:R-:W-:Y:S02]  /*0430*/  UPLOP3.LUT UP3, UPT, UPT, UPT, UPT, 0x80, 0x8 ;  /* 0x000000000008789c */ /* 0x000fe40003f6f070 */
[----:B---3--:R-:W-:-:S04]  /*0440*/  UISETP.NE.U32.AND UP0, UPT, UR4, URZ, UPT ;  /* 0x000000ff0400728c */ /* 0x008fc8000bf05070 */
[----:B------:R-:W-:-:S04]  /*0450*/  UISETP.NE.AND.EX UP0, UPT, UR5, URZ, UPT, UP0 ;  /* 0x000000ff0500728c */ /* 0x000fc8000bf05300 */
[----:B------:R-:W-:-:S04]  /*0460*/  UISETP.EQ.OR.EX UP2, UPT, UR9, URZ, !UP0, UP1 ;  /* 0x000000ff0900728c */ /* 0x000fc8000c742710 */
[----:B------:R-:W-:-:S06]  /*0470*/  UP2UR UR4, UPR, URZ, 0x4 ;  /* 0x00000004ff047883 */ /* 0x000fcc0008000000 */
[----:B------:R-:W-:Y:S01]  /*0480*/  MOV R60, UR4 ;  /* 0x00000004003c7c02 */ /* 0x000fe20008000f00 */
[----:B------:R-:W-:Y:S06]  /*0490*/  BRA.U !UP2, `(.L_x_8) ;  /* 0x000000010a207547 */ /* 0x000fec000b800000 */
[----:B------:R-:W-:Y:S01]  /*04a0*/  UISETP.NE.U32.AND UP1, UPT, UR8, URZ, UPT ;  /* 0x000000ff0800728c */ /* 0x000fe2000bf25070 */
[----:B-----5:R-:W-:Y:S01]  /*04b0*/  FSETP.NEU.AND P0, PT, R27, RZ, PT ;  /* 0x000000ff1b00720b */ /* 0x020fe20003f0d000 */
[----:B------:R-:W-:Y:S02]  /*04c0*/  USEL UR4, URZ, 0xffffffff, UP0 ;  /* 0xffffffffff047887 */ /* 0x000fe40008000000 */
[----:B------:R-:W-:-:S10]  /*04d0*/  UISETP.NE.AND.EX UP1, UPT, UR9, URZ, UPT, UP1 ;  /* 0x000000ff0900728c */ /* 0x000fd4000bf25310 */
[----:B------:R-:W-:Y:S01]  /*04e0*/  VOTEU.ANY UP0, P0 ;  /* 0x0000000000ff7886 */ /* 0x000fe20000000100 */
[----:B------:R-:W-:-:S04]  /*04f0*/  @!UP1 USEL UR4, URZ, 0xffffffff, UP0 ;  /* 0xffffffffff049887 */ /* 0x000fc80008000000 */
[----:B------:R-:W-:-:S04]  /*0500*/  ULOP3.LUT UR4, UR4, 0x1, URZ, 0xc0, !UPT ;  /* 0x0000000104047892 */ /* 0x000fc8000f8ec0ff */
[----:B------:R-:W-:-:S11]  /*0510*/  UISETP.NE.U32.AND UP3, UPT, UR4, 0x1, UPT ;  /* 0x000000010400788c */ /* 0x000fd6000bf65070 */
.L_x_8:
[----:B------:R-:W3:Y:S01]  /*0520*/  SHFL.IDX PT, R0, R57, RZ, 0x1f ;  /* 0x00001fff39007589 */ /* 0x000ee200000e0000 */
[----:B------:R-:W-:-:S04]  /*0530*/  UISETP.NE.AND UP0, UPT, UR18, 0x2, UPT ;  /* 0x000000021200788c */ /* 0x000fc8000bf05270 */
[----:B------:R-:W-:Y:S02]  /*0540*/  UISETP.EQ.AND UP1, UPT, UR68, URZ, !UP0 ;  /* 0x000000ff4400728c */ /* 0x000fe4000c722270 */
[----:B------:R-:W-:-:S04]  /*0550*/  USEL UR43, URZ, 0x1, UP0 ;  /* 0x00000001ff2b7887 */ /* 0x000fc80008000000 */
[----:B------:R-:W-:Y:S02]  /*0560*/  PLOP3.LUT P3, PT, P1, PT, UP1, 0x80, 0x8 ;  /* 0x000000000008781c */ /* 0x000fe40000f6f018 */
[----:B---3--:R-:W-:-:S13]  /*0570*/  ISETP.NE.AND P0, PT, R0, RZ, PT ;  /* 0x000000ff0000720c */ /* 0x008fda0003f05270 */
[----:B------:R-:W-:Y:S05]  /*0580*/  @P0 BRA `(.L_x_9) ;  /* 0x00000000005c0947 */ /* 0x000fea0003800000 */
[----:B------:R-:W-:Y:S01]  /*0590*/  UMOV UR4, 0x400 ;  /* 0x0000040000047882 */ /* 0x000fe20000000000 */
[----:B------:R-:W-:Y:S01]  /*05a0*/  UMOV UR8, 0x1 ;  /* 0x0000000100087882 */ /* 0x000fe20000000000 */
[----:B------:R-:W-:Y:S01]  /*05b0*/  UMOV UR6, 0x2 ;  /* 0x0000000200067882 */ /* 0x000fe20000000000 */
[----:B------:R-:W-:Y:S02]  /*05c0*/  ULEA UR4, UR53, UR4, 0x18 ;  /* 0x0000000435047291 */ /* 0x000fe4000f8ec0ff */
[----:B------:R-:W-:-:S04]  /*05d0*/  UIADD3 UR8, UPT, UPT, -UR8, 0x100000, URZ ;  /* 0x0010000008087890 */ /* 0x000fc8000fffe1ff */
[----:B------:R-:W-:Y:S02]  /*05e0*/  USHF.L.U32 UR9, UR8, 0xb, URZ ;  /* 0x0000000b08097899 */ /* 0x000fe400080006ff */
[----:B------:R-:W-:Y:S02]  /*05f0*/  USHF.L.U32 UR8, UR8, 0x1, URZ ;  /* 0x0000000108087899 */ /* 0x000fe400080006ff */
[----:B------:R-:W-:-:S04]  /*0600*/  UIADD3 UR6, UPT, UPT, -UR6, 0x100000, URZ ;  /* 0x0010000006067890 */ /* 0x000fc8000fffe1ff */
[----:B------:R-:W-:Y:S02]  /*0610*/  USHF.L.U32 UR7, UR6, 0xb, URZ ;  /* 0x0000000b06077899 */ /* 0x000fe400080006ff */
[----:B------:R-:W-:Y:S01]  /*0620*/  USHF.L.U32 UR6, UR6, 0x1, URZ ;  /* 0x0000000106067899 */ /* 0x000fe200080006ff */
[----:B------:R-:W-:Y:S01]  /*0630*/  ELECT P0, URZ, PT ;  /* 0x0000000000ff782f */ /* 0x000fe20003800000 */
[----:B------:R-:W3:Y:S02]  /*0640*/  FENCE.VIEW.ASYNC.S ;  /* 0x00000000000073c6 */ /* 0x000ee40000000000 */
[----:B---3--:R3:W4:Y:S08]  /*0650*/  SYNCS.EXCH.64 URZ, [UR4], UR8 ;  /* 0x0000000804ff75b2 */ /* 0x0087300008000100 */
[----:B------:R3:W1:Y:S01]  /*0660*/  SYNCS.EXCH.64 URZ, [UR4+0x28], UR6 ;  /* 0x0000280604ff75b2 */ /* 0x0006620008000100 */
        /* <DEDUP_REMOVED lines=8> */
[----:B------:R-:W-:Y:S01]  /*06f0*/  NOP ;  /* 0x0000000000007918 */ /* 0x000fe20000000000 */
.L_x_9:
[----:B------:R-:W2:Y:S01]  /*0700*/  SHFL.IDX PT, R0, R57, RZ, 0x1f ;  /* 0x00001fff39007589 */ /* 0x000ea200000e0000 */
[----:B------:R-:W-:Y:S01]  /*0710*/  NOP ;  /* 0x0000000000007918 */ /* 0x000fe20000000000 */
[----:B--2---:R-:W-:-:S13]  /*0720*/  ISETP.NE.AND P0, PT, R0, 0x1, PT ;  /* 0x000000010000780c */ /* 0x004fda0003f05270 */
[----:B------:R-:W-:Y:S05]  /*0730*/  @P0 BRA `(.L_x_10) ;  /* 0x00000000004c0947 */ /* 0x000fea0003800000 */
[----:B---3--:R-:W-:Y:S01]  /*0740*/  UMOV UR4, 0x400 ;  /* 0x0000040000047882 */ /* 0x008fe20000000000 */
        /* <DEDUP_REMOVED lines=10> */
[----:B------:R-:W2:Y:S02]  /*07f0*/  FENCE.VIEW.ASYNC.S ;  /* 0x00000000000073c6 */ /* 0x000ea40000000000 */
[----:B--2---:R2:W3:Y:S08]  /*0800*/  SYNCS.EXCH.64 URZ, [UR4+0x50], UR8 ;  /* 0x0000500804ff75b2 */ /* 0x0044f00008000100 */
[----:B------:R2:W1:Y:S01]  /*0810*/  SYNCS.EXCH.64 URZ, [UR4+0x68], UR6 ;  /* 0x0000680604ff75b2 */ /* 0x0004620008000100 */
[----:B------:R2:W1:Y:S01]  /*0820*/  SYNCS.EXCH.64 URZ, [UR4+0x58], UR8 ;  /* 0x0000580804ff75b2 */ /* 0x0004620008000100 */
[----:B------:R2:W1:Y:S01]  /*0830*/  SYNCS.EXCH.64 URZ, [UR4+0x70], UR6 ;  /* 0x0000700604ff75b2 */ /* 0x0004620008000100 */
[----:B------:R2:W1:Y:S01]  /*0840*/  SYNCS.EXCH.64 URZ, [UR4+0x60], UR8 ;  /* 0x0000600804ff75b2 */ /* 0x0004620008000100 */
[----:B------:R2:W1:Y:S01]  /*0850*/  SYNCS.EXCH.64 URZ, [UR4+0x78], UR6 ;  /* 0x0000780604ff75b2 */ /* 0x0004620008000100 */
[----:B------:R-:W-:Y:S01]  /*0860*/  NOP ;  /* 0x0000000000007918 */ /* 0x000fe20000000000 */
.L_x_10:
[----:B------:R-:W4:Y:S01]  /*0870*/  SHFL.IDX PT, R0, R57, RZ, 0x1f ;  /* 0x00001fff39007589 */ /* 0x000f2200000e0000 */
[----:B------:R-:W-:Y:S01]  /*0880*/  NOP ;  /* 0x0000000000007918 */ /* 0x000fe20000000000 */
[----:B----4-:R-:W-:-:S13]  /*0890*/  ISETP.NE.AND P0, PT, R0, 0x3, PT ;  /* 0x000000030000780c */ /* 0x010fda0003f05270 */
[----:B------:R-:W-:Y:S05]  /*08a0*/  @P0 BRA `(.L_x_11) ;  /* 0x00000000002c0947 */ /* 0x000fea0003800000 */
[----:B--23--:R-:W-:Y:S01]  /*08b0*/  UMOV UR6, 0x400 ;  /* 0x0000040000067882 */ /* 0x00cfe20000000000 */
[----:B------:R-:W-:Y:S01]  /*08c0*/  UMOV UR4, 0x20 ;  /* 0x0000002000047882 */ /* 0x000fe20000000000 */
[----:B------:R-:W-:Y:S02]  /*08d0*/  ULEA UR6, UR53, UR6, 0x18 ;  /* 0x0000000635067291 */ /* 0x000fe4000f8ec0ff */
[----:B------:R-:W-:-:S04]  /*08e0*/  UIADD3 UR4, UPT, UPT, -UR4, 0x100000, URZ ;  /* 0x0010000004047890 */ /* 0x000fc8000fffe1ff */
[----:B------:R-:W-:Y:S02]  /*08f0*/  USHF.L.U32 UR5, UR4, 0xb, URZ ;  /* 0x0000000b04057899 */ /* 0x000fe400080006ff */
[----:B------:R-:W-:Y:S01]  /*0900*/  USHF.L.U32 UR4, UR4, 0x1, URZ ;  /* 0x0000000104047899 */ /* 0x000fe200080006ff */
[----:B------:R-:W-:Y:S01]  /*0910*/  ELECT P0, URZ, PT ;  /* 0x0000000000ff782f */ /* 0x000fe20003800000 */
[----:B------:R-:W2:Y:S10]  /*0920*/  FENCE.VIEW.ASYNC.S ;  /* 0x00000000000073c6 */ /* 0x000eb40000000000 */
[----:B--2---:R4:W2:Y:S01]  /*0930*/  SYNCS.EXCH.64 URZ, [UR6+0x80], UR4 ;  /* 0x0000800406ff75b2 */ /* 0x0048a20008000100 */
[----:B------:R4:W3:Y:S02]  /*0940*/  SYNCS.EXCH.64 URZ, [UR6+0x88], UR4 ;  /* 0x0000880406ff75b2 */ /* 0x0008e40008000100 */
[----:B----4-:R-:W-:Y:S01]  /*0950*/  NOP ;  /* 0x0000000000007918 */ /* 0x010fe20000000000 */
.L_x_11:
[----:B------:R-:W4:Y:S01]  /*0960*/  SHFL.IDX PT, R0, R57, RZ, 0x1f ;  /* 0x00001fff39007589 */ /* 0x000f2200000e0000 */
[----:B------:R-:W-:Y:S01]  /*0970*/  NOP ;  /* 0x0000000000007918 */ /* 0x000fe20000000000 */
[----:B----4-:R-:W-:-:S13]  /*0980*/  ISETP.NE.AND P0, PT, R0, 0x4, PT ;  /* 0x000000040000780c */ /* 0x010fda0003f05270 */
[----:B------:R-:W-:Y:S05]  /*0990*/  @P0 BRA `(.L_x_12) ;  /* 0x0000000000480947 */ /* 0x000fea0003800000 */
[----:B--23--:R-:W-:Y:S01]  /*09a0*/  UMOV UR4, 0x3a0 ;  /* 0x000003a000047882 */ /* 0x00cfe20000000000 */
[----:B------:R-:W-:Y:S01]  /*09b0*/  UMOV UR6, 0x400 ;  /* 0x0000040000067882 */ /* 0x000fe20000000000 */
[----:B------:R-:W-:Y:S01]  /*09c0*/  USEL UR4, UR4, 0x320, UP3 ;  /* 0x0000032004047887 */ /* 0x000fe20009800000 */
        /* <DEDUP_REMOVED lines=10> */
[----:B--2---:R4:W2:Y:S08]  /*0a70*/  SYNCS.EXCH.64 URZ, [UR6+0x90], UR8 ;  /* 0x0000900806ff75b2 */ /* 0x0048b00008000100 */
[----:B------:R4:W3:Y:S01]  /*0a80*/  SYNCS.EXCH.64 URZ, [UR6+0xa0], UR4 ;  /* 0x0000a00406ff75b2 */ /* 0x0008e20008000100 */
[----:B------:R4:W1:Y:S01]  /*0a90*/  SYNCS.EXCH.64 URZ, [UR6+0x98], UR8 ;  /* 0x0000980806ff75b2 */ /* 0x0008620008000100 */
[----:B------:R4:W1:Y:S02]  /*0aa0*/  SYNCS.EXCH.64 URZ, [UR6+0xa8], UR4 ;  /* 0x0000a80406ff75b2 */ /* 0x0008640008000100 */
[----:B----4-:R-:W-:Y:S01]  /*0ab0*/  NOP ;  /* 0x0000000000007918 */ /* 0x010fe20000000000 */
.L_x_12:
[----:B------:R-:W4:Y:S01]  /*0ac0*/  SHFL.IDX PT, R0, R57, RZ, 0x1f ;  /* 0x00001fff39007589 */ /* 0x000f2200000e0000 */
[----:B------:R-:W-:Y:S01]  /*0ad0*/  NOP ;  /* 0x0000000000007918 */ /* 0x000fe20000000000 */
[----:B----4-:R-:W-:-:S13]  /*0ae0*/  ISETP.NE.AND P0, PT, R0, 0x5, PT ;  /* 0x000000050000780c */ /* 0x010fda0003f05270 */
[----:B------:R-:W-:Y:S05]  /*0af0*/  @P0 BRA `(.L_x_13) ;  /* 0x0000000000540947 */ /* 0x000fea0003800000 */
[----:B--23--:R-:W-:Y:S01]  /*0b00*/  UMOV UR4, 0x400 ;  /* 0x0000040000047882 */ /* 0x00cfe20000000000 */
        /* <DEDUP_REMOVED lines=14> */
[----:B------:R4:W1:Y:S01]  /*0bf0*/  SYNCS.EXCH.64 URZ, [UR4+0xd8], UR8 ;  /* 0x0000d80804ff75b2 */ /* 0x0008620008000100 */
[----:B------:R4:W1:Y:S01]  /*0c00*/  SYNCS.EXCH.64 URZ, [UR4+0xc0], UR6 ;  /* 0x0000c00604ff75b2 */ /* 0x0008620008000100 */
[----:B------:R4:W1:Y:S01]  /*0c10*/  SYNCS.EXCH.64 URZ, [UR4+0xe0], UR8 ;  /* 0x0000e00804ff75b2 */ /* 0x0008620008000100 */
[----:B------:R4:W1:Y:S01]  /*0c20*/  SYNCS.EXCH.64 URZ, [UR4+0xc8], UR6 ;  /* 0x0000c80604ff75b2 */ /* 0x0008620008000100 */
[----:B------:R4:W1:Y:S02]  /*0c30*/  SYNCS.EXCH.64 URZ, [UR4+0xe8], UR8 ;  /* 0x0000e80804ff75b2 */ /* 0x0008640008000100 */
[----:B----4-:R-:W-:Y:S01]  /*0c40*/  NOP ;  /* 0x0000000000007918 */ /* 0x010fe20000000000 */
.L_x_13:
[----:B------:R-:W4:Y:S01]  /*0c50*/  SHFL.IDX PT, R0, R57, RZ, 0x1f ;  /* 0x00001fff39007589 */ /* 0x000f2200000e0000 */
[----:B------:R-:W-:Y:S01]  /*0c60*/  ISETP.NE.OR P1, PT, RZ, UR18, !P1 ;  /* 0x00000012ff007c0c */ /* 0x000fe2000cf25670 */
        /* <DEDUP_REMOVED lines=12> */
[----:B------:R4:W3:Y:S01]  /*0d30*/  SYNCS.EXCH.64 URZ, [UR4+0x100], UR6 ;  /* 0x0001000604ff75b2 */ /* 0x0008e20008000100 */
[----:B------:R4:W1:Y:S01]  /*0d40*/  SYNCS.EXCH.64 URZ, [UR4+0xf8], UR6 ;  /* 0x0000f80604ff75b2 */ /* 0x0008620008000100 */
[----:B------:R4:W1:Y:S02]  /*0d50*/  SYNCS.EXCH.64 URZ, [UR4+0x108], UR6 ;  /* 0x0001080604ff75b2 */ /* 0x0008640008000100 */
[----:B----4-:R-:W-:Y:S01]  /*0d60*/  NOP ;  /* 0x0000000000007918 */ /* 0x010fe20000000000 */
.L_x_14:
[----:B------:R-:W-:Y:S01]  /*0d70*/  VOTEU.ALL UP0, P1 ;  /* 0x0000000000ff7886 */ /* 0x000fe20000800000 */
[----:B--23--:R-:W-:Y:S01]  /*0d80*/  UMOV UR4, 0x20 ;  /* 0x0000002000047882 */ /* 0x00cfe20000000000 */
[----:B------:R-:W2:Y:S01]  /*0d90*/  LDCU UR7, c[0x0][0x36c] ;  /* 0x00006d80ff0777ac */ /* 0x000ea20008000800 */
[----:B------:R-:W-:Y:S01]  /*0da0*/  NOP ;  /* 0x0000000000007918 */ /* 0x000fe20000000000 */
[----:B-1----:R-:W-:Y:S01]  /*0db0*/  LOP3.LUT R3, R63, 0x1f, RZ, 0xc0, !PT ;  /* 0x0000001f3f037812 */ /* 0x002fe200078ec0ff */
[----:B------:R-:W-:Y:S01]  /*0dc0*/  @!UP0 UMOV UR6, 0x400 ;  /* 0x0000040000068882 */ /* 0x000fe20000000000 */
[----:B------:R-:W-:-:S04]  /*0dd0*/  @!UP0 UIADD3 UR4, UPT, UPT, -UR4, 0x100000, URZ ;  /* 0x0010000004048890 */ /* 0x000fc8000fffe1ff */
[----:B------:R-:W-:Y:S02]  /*0de0*/  @!UP0 USHF.L.U32 UR5, UR4, 0xb, URZ ;  /* 0x0000000b04058899 */ /* 0x000fe400080006ff */
[----:B------:R-:W-:Y:S02]  /*0df0*/  @!UP0 USHF.L.U32 UR4, UR4, 0x1, URZ ;  /* 0x0000000104048899 */ /* 0x000fe400080006ff */
[----:B------:R-:W-:Y:S01]  /*0e00*/  @!UP0 ULEA UR6, UR53, UR6, 0x18 ;  /* 0x0000000635068291 */ /* 0x000fe2000f8ec0ff */
[----:B------:R-:W-:Y:S01]  /*0e10*/  VOTEU.ALL UP0, P1 ;  /* 0x0000000000ff7886 */ /* 0x000fe20000800000 */
[----:B------:R-:W-:Y:S02]  /*0e20*/  UISETP.NE.AND UP4, UPT, UR18, URZ, UPT ;  /* 0x000000ff1200728c */ /* 0x000fe4000bf85270 */
[----:B--2---:R-:W-:Y:S01]  /*0e30*/  UISETP.EQ.U32.AND UP5, UPT, UR7, 0x1, UPT ;  /* 0x000000010700788c */ /* 0x004fe2000bfa2070 */
[----:B------:R-:W1:Y:S07]  /*0e40*/  FENCE.VIEW.ASYNC.S ;  /* 0x00000000000073c6 */ /* 0x000e6e0000000000 */
[----:B-1----:R1:W2:Y:S01]  /*0e50*/  @!UP0 SYNCS.EXCH.64 URZ, [UR6+0x110], UR4 ;  /* 0x0001100406ff85b2 */ /* 0x0022a20008000100 */
[----:B------:R-:W-:Y:S05]  /*0e60*/  BRA.U !UP5, `(.L_x_15) ;  /* 0x000000010d087547 */ /* 0x000fea000b800000 */
[----:B--2---:R-:W-:Y:S01]  /*0e70*/  UCGABAR_ARV ;  /* 0x00000000000079c7 */ /* 0x004fe20008000000 */
[----:B------:R-:W-:Y:S05]  /*0e80*/  BRA `(.L_x_16) ;  /* 0x0000000000047947 */ /* 0x000fea0003800000 */
.L_x_15:
[----:B--2---:R-:W-:Y:S01]  /*0e90*/  NOP ;  /* 0x0000000000007918 */ /* 0x004fe20000000000 */
.L_x_16:
[----:B------:R-:W2:Y:S01]  /*0ea0*/  S2UR UR22, SR_CTAID.X ;  /* 0x00000000001679c3 */ /* 0x000ea20000002500 */
[----:B------:R-:W-:-:S05]  /*0eb0*/  CS2R.32 R59, SR_CgaSize ;  /* 0x00000000003b7805 */ /* 0x000fca0000008a00 */
[----:B------:R-:W-:-:S05]  /*0ec0*/  IMAD R59, R59, -0xa0, RZ ;  /* 0xffffff603b3b7824 */ /* 0x000fca00078e02ff */
[----:B-1----:R-:W-:-:S14]  /*0ed0*/  R2UR UR5, R59 ;  /* 0x000000003b0572ca */ /* 0x002fdc00000e0000 */
[----:B------:R-:W1:Y:S01]  /*0ee0*/  LDCU UR5, c[0x0][UR5+0x2b0] ;  /* 0x00005600050577ac */ /* 0x000e620008000800 */
[----:B------:R-:W-:-:S05]  /*0ef0*/  CS2R.32 R59, SR_CgaSize ;  /* 0x00000000003b7805 */ /* 0x000fca0000008a00 */
[----:B------:R-:W-:-:S05]  /*0f00*/  IMAD R59, R59, -0xa0, RZ ;  /* 0xffffff603b3b7824 */ /* 0x000fca00078e02ff */
[----:B------:R-:W-:-:S14]  /*0f10*/  R2UR UR4, R59 ;  /* 0x000000003b0472ca */ /* 0x000fdc00000e0000 */
[----:B------:R-:W3:Y:S01]  /*0f20*/  LDCU UR4, c[0x0][UR4+0x2b4] ;  /* 0x00005680040477ac */ /* 0x000ee20008000800 */
[----:B------:R-:W4:Y:S01]  /*0f30*/  S2UR UR7, SR_CTAID.Y ;  /* 0x00000000000779c3 */ /* 0x000f220000002600 */
[----:B------:R-:W-:-:S05]  /*0f40*/  CS2R.32 R59, SR_CgaSize ;  /* 0x00000000003b7805 */ /* 0x000fca0000008a00 */
[----:B------:R-:W-:-:S05]  /*0f50*/  IMAD R59, R59, -0xa0, RZ ;  /* 0xffffff603b3b7824 */ /* 0x000fca00078e02ff */
[----:B------:R-:W-:-:S14]  /*0f60*/  R2UR UR8, R59 ;  /* 0x000000003b0872ca */ /* 0x000fdc00000e0000 */
[----:B------:R-:W3:Y:S01]  /*0f70*/  LDCU UR8, c[0x0][UR8+0x2a0] ;  /* 0x00005400080877ac */ /* 0x000ee20008000800 */
[----:B------:R-:W-:-:S05]  /*0f80*/  CS2R.32 R59, SR_CgaSize ;  /* 0x00000000003b7805 */ /* 0x000fca0000008a00 */
[----:B------:R-:W-:-:S05]  /*0f90*/  IMAD R59, R59, -0xa0, RZ ;  /* 0xffffff603b3b7824 */ /* 0x000fca00078e02ff */
[----:B------:R-:W-:-:S14]  /*0fa0*/  R2UR UR9, R59 ;  /* 0x000000003b0972ca */ /* 0x000fdc00000e0000 */
[----:B------:R-:W3:Y:S01]  /*0fb0*/  LDCU UR9, c[0x0][UR9+0x2a4] ;  /* 0x00005480090977ac */ /* 0x000ee20008000800 */
[----:B------:R-:W3:Y:S01]  /*0fc0*/  S2UR UR36, SR_CTAID.Z ;  /* 0x00000000002479c3 */ /* 0x000ee20000002700 */
[----:B------:R-:W-:Y:S01]  /*0fd0*/  UISETP.GT.U32.AND UP0, UPT, UR68, 0xffff, UPT ;  /* 0x0000ffff4400788c */ /* 0x000fe2000bf04070 */
[----:B------:R-:W3:Y:S01]  /*0fe0*/  LDCU UR19, c[0x0][0xb24] ;  /* 0x00016480ff1377ac */ /* 0x000ee20008000800 */
[----:B------:R-:W-:Y:S01]  /*0ff0*/  USHF.L.U32 UR30, UR53, 0x9, URZ ;  /* 0x00000009351e7899 */ /* 0x000fe200080006ff */
[----:B--2---:R-:W-:Y:S01]  /*1000*/  I2FP.F32.U32 R2, UR22 ;  /* 0x0000001600027c45 */ /* 0x004fe20008201000 */
[----:B------:R-:W-:Y:S01]  /*1010*/  UMOV UR31, 0x5 ;  /* 0x00000005001f7882 */ /* 0x000fe20000000000 */
[----:B------:R-:W2:Y:S03]  /*1020*/  LDCU UR42, c[0x0][0xb24] ;  /* 0x00016480ff2a77ac */ /* 0x000ea60008000800 */
[----:B-1----:R-:W-:Y:S01]  /*1030*/  FMUL R2, R2, UR5 ;  /* 0x0000000502027c20 */ /* 0x002fe20008400000 */
[----:B------:R-:W-:Y:S01]  /*1040*/  USEL UR5, UR68, 0xffff, !UP0 ;  /* 0x0000ffff44057887 */ /* 0x000fe2000c000000 */
[----:B----4-:R-:W-:Y:S01]  /*1050*/  I2FP.F32.U32 R0, UR7 ;  /* 0x0000000700007c45 */ /* 0x010fe20008201000 */
[----:B------:R-:W1:Y:S03]  /*1060*/  LDCU UR28, c[0x0][0xb30] ;  /* 0x00016600ff1c77ac */ /* 0x000e660008000800 */
[----:B------:R-:W4:Y:S01]  /*1070*/  F2I.U32.TRUNC.NTZ R2, R2 ;  /* 0x0000000200027305 */ /* 0x000f22000020f000 */
[----:B---3--:R-:W-:Y:S01]  /*1080*/  FMUL R0, R0, UR4 ;  /* 0x0000000400007c20 */ /* 0x008fe20008400000 */
[----:B------:R-:W-:-:S02]  /*1090*/  ULOP3.LUT UR29, UR5, 0xffff, URZ, 0xc0, !UPT ;  /* 0x0000ffff051d7892 */ /* 0x000fc4000f8ec0ff */
[----:B------:R-:W-:Y:S01]  /*10a0*/  UISETP.GE.AND UP2, UPT, UR19, 0x1, UPT ;  /* 0x000000011300788c */ /* 0x000fe2000bf46270 */
[----:B------:R-:W-:-:S03]  /*10b0*/  UMOV UR21, UR7 ;  /* 0x0000000700157c82 */ /* 0x000fc60008000000 */
[----:B------:R-:W3:Y:S01]  /*10c0*/  F2I.U32.TRUNC.NTZ R0, R0 ;  /* 0x0000000000007305 */ /* 0x000ee2000020f000 */
[----:B------:R-:W-:Y:S01]  /*10d0*/  UMOV UR20, UR22 ;  /* 0x0000001600147c82 */ /* 0x000fe20008000000 */
[----:B----4-:R-:W-:Y:S02]  /*10e0*/  R2UR UR4, R2 ;  /* 0x00000000020472ca */ /* 0x010fe400000e0000 */
[----:B------:R-:W-:Y:S02]  /*10f0*/  PRMT R2, RZ, 0x7610, R2 ;  /* 0x00007610ff027816 */ /* 0x000fe40000000002 */
[----:B---3--:R-:W-:Y:S02]  /*1100*/  R2UR UR6, R0 ;  /* 0x00000000000672ca */ /* 0x008fe400000e0000 */
[----:B------:R-:W-:-:S07]  /*1110*/  PRMT R0, RZ, 0x7610, R0 ;  /* 0x00007610ff007816 */ /* 0x000fce0000000000 */
[----:B------:R-:W-:-:S04]  /*1120*/  UIADD3 UR5, UPT, UPT, -UR4, URZ, URZ ;  /* 0x000000ff04057290 */ /* 0x000fc8000fffe1ff */
[----:B------:R-:W-:Y:S02]  /*1130*/  UIMAD UR5, UR8, UR5, UR22 ;  /* 0x00000005080572a4 */ /* 0x000fe4000f8e0216 */
[----:B------:R-:W-:-:S04]  /*1140*/  UIADD3 UR4, UPT, UPT, -UR6, URZ, URZ ;  /* 0x000000ff06047290 */ /* 0x000fc8000fffe1ff */
[----:B------:R-:W-:Y:S01]  /*1150*/  IMAD.U32 R59, RZ, RZ, UR5 ;  /* 0x00000005ff3b7e24 */ /* 0x000fe2000f8e00ff */
[----:B------:R-:W-:-:S06]  /*1160*/  UIMAD UR4, UR9, UR4, UR7 ;  /* 0x00000004090472a4 */ /* 0x000fcc000f8e0207 */
[----:B------:R-:W-:Y:S01]  /*1170*/  IMAD.U32 R58, RZ, RZ, UR4 ;  /* 0x00000004ff3a7e24 */ /* 0x000fe2000f8e00ff */
[----:B-12---:R-:W-:Y:S06]  /*1180*/  BRA.U UP4, `(.L_x_17) ;  /* 0x0000000104447547 */ /* 0x006fec000b800000 */
[----:B------:R-:W-:Y:S02]  /*1190*/  R2UR UR4, R59 ;  /* 0x000000003b0472ca */ /* 0x000fe400000e0000 */
[----:B------:R-:W-:-:S11]  /*11a0*/  R2UR UR8, R58 ;  /* 0x000000003a0872ca */ /* 0x000fd600000e0000 */
[----:B------:R-:W-:Y:S02]  /*11b0*/  UISETP.GT.U32.AND UP0, UPT, UR4, 0x1, UPT ;  /* 0x000000010400788c */ /* 0x000fe4000bf04070 */
[----:B------:R-:W-:Y:S02]  /*11c0*/  ULOP3.LUT UR4, UR4, 0xfffffffe, URZ, 0xc0, !UPT ;  /* 0xfffffffe04047892 */ /* 0x000fe4000f8ec0ff */
[----:B------:R-:W-:Y:S02]  /*11d0*/  UISETP.NE.AND UP1, UPT, UR8, URZ, UP0 ;  /* 0x000000ff0800728c */ /* 0x000fe40008725270 */
[----:B------:R-:W-:Y:S02]  /*11e0*/  UISETP.NE.AND UP0, UPT, UR8, 0x1, UP0 ;  /* 0x000000010800788c */ /* 0x000fe40008705270 */
[----:B------:R-:W-:Y:S02]  /*11f0*/  USEL UR7, URZ, 0x1, UP1 ;  /* 0x00000001ff077887 */ /* 0x000fe40008800000 */
[----:B------:R-:W-:-:S02]  /*1200*/  USEL UR6, URZ, 0x4, UP0 ;  /* 0x00000004ff067887 */ /* 0x000fc40008000000 */
[----:B------:R-:W-:Y:S02]  /*1210*/  USEL UR5, URZ, 0x2, UP1 ;  /* 0x00000002ff057887 */ /* 0x000fe40008800000 */
[----:B------:R-:W-:Y:S02]  /*1220*/  ULEA UR4, UR8, UR4, 0x1 ;  /* 0x0000000408047291 */ /* 0x000fe4000f8e08ff */
[----:B------:R-:W-:Y:S02]  /*1230*/  USEL UR8, URZ, 0x8, UP0 ;  /* 0x00000008ff087887 */ /* 0x000fe40008000000 */
[----:B------:R-:W-:-:S03]  /*1240*/  UIADD3 UR5, UPT, UPT, UR5, UR6, UR7 ;  /* 0x0000000605057290 */ /* 0x000fc6000fffe007 */
[----:B------:R-:W-:Y:S01]  /*1250*/  UMOV UR6, 0x3 ;  /* 0x0000000300067882 */ /* 0x000fe20000000000 */
[----:B------:R-:W-:Y:S02]  /*1260*/  UIADD3 UR5, UPT, UPT, UR5, UR8, URZ ;  /* 0x0000000805057290 */ /* 0x000fe4000fffe0ff */
[----:B------:R-:W-:-:S04]  /*1270*/  USHF.L.U32 UR4, UR6, UR4, URZ ;  /* 0x0000000406047299 */ /* 0x000fc800080006ff */
[----:B------:R-:W-:Y:S02]  /*1280*/  IMAD.U32 R2, RZ, RZ, UR5 ;  /* 0x00000005ff027e24 */ /* 0x000fe4000f8e00ff */
[----:B------:R-:W-:Y:S02]  /*1290*/  IMAD.U32 R0, RZ, RZ, UR4 ;  /* 0x00000004ff007e24 */ /* 0x000fe4000f8e00ff */
.L_x_17:
[----:B------:R-:W-:Y:S05]  /*12a0*/  BRA.U !UP2, `(.L_x_18) ;  /* 0x000000010ad47547 */ /* 0x000fea000b800000 */
[----:B------:R-:W1:Y:S01]  /*12b0*/  LDCU.128 UR24, c[0x0][0xb10] ;  /* 0x00016200ff1877ac */ /* 0x000e620008000c00 */
[----:B------:R-:W2:Y:S01]  /*12c0*/  LDCU UR6, c[0x0][0x370] ;  /* 0x00006e00ff0677ac */ /* 0x000ea20008000800 */
[----:B------:R-:W3:Y:S01]  /*12d0*/  LDCU UR5, c[0x0][0x374] ;  /* 0x00006e80ff0577ac */ /* 0x000ee20008000800 */
[----:B------:R-:W4:Y:S01]  /*12e0*/  LDCU UR23, c[0x0][0xb0c] ;  /* 0x00016180ff1777ac */ /* 0x000f220008000800 */
[----:B------:R-:W4:Y:S01]  /*12f0*/  LDCU UR4, c[0x0][0xb20] ;  /* 0x00016400ff0477ac */ /* 0x000f220008000800 */
[----:B------:R-:W4:Y:S01]  /*1300*/  LDCU.64 UR8, c[0x0][0xb28] ;  /* 0x00016500ff0877ac */ /* 0x000f220008000a00 */
[----:B-1----:R-:W-:Y:S02]  /*1310*/  UISETP.NE.AND UP0, UPT, UR26, 0x1, UPT ;  /* 0x000000011a00788c */ /* 0x002fe4000bf05270 */
[----:B---3--:R-:W-:Y:S02]  /*1320*/  UIMAD.WIDE.U32 UR10, UR5, UR27, URZ ;  /* 0x0000001b050a72a5 */ /* 0x008fe4000f8e00ff */
[----:B--2---:R-:W-:-:S02]  /*1330*/  UIMAD.WIDE.U32 UR12, UR6, UR24, URZ ;  /* 0x00000018060c72a5 */ /* 0x004fc4000f8e00ff */
[----:B----4-:R-:W-:Y:S02]  /*1340*/  UISETP.NE.AND UP1, UPT, UR23, 0x1, UPT ;  /* 0x000000011700788c */ /* 0x010fe4000bf25270 */
[----:B------:R-:W-:Y:S01]  /*1350*/  UISETP.NE.AND UP2, UPT, UR19, 0x1, UPT ;  /* 0x000000011300788c */ /* 0x000fe2000bf45270 */
[----:B------:R-:W-:Y:S02]  /*1360*/  UMOV UR10, UR11 ;  /* 0x0000000b000a7c82 */ /* 0x000fe40008000000 */
[----:B------:R-:W-:Y:S01]  /*1370*/  UMOV UR12, UR13 ;  /* 0x0000000d000c7c82 */ /* 0x000fe20008000000 */
[----:B------:R-:W-:Y:S02]  /*1380*/  @UP0 USHF.R.U32.HI UR5, URZ, UR4, UR10 ;  /* 0x00000004ff050299 */ /* 0x000fe4000801160a */
[----:B------:R-:W-:Y:S02]  /*1390*/  UIMAD.WIDE.U32 UR16, UR21, UR27, URZ ;  /* 0x0000001b151072a5 */ /* 0x000fe4000f8e00ff */
[----:B------:R-:W-:-:S02]  /*13a0*/  UIMAD.WIDE.U32 UR10, UR5, UR8, URZ ;  /* 0x00000008050a72a5 */ /* 0x000fc4000f8e00ff */
[----:B------:R-:W-:Y:S02]  /*13b0*/  @UP1 USHF.R.U32.HI UR6, URZ, UR25, UR12 ;  /* 0x00000019ff061299 */ /* 0x000fe4000801160c */
[----:B------:R-:W-:Y:S02]  /*13c0*/  UIMAD.WIDE.U32 UR14, UR22, UR24, URZ ;  /* 0x00000018160e72a5 */ /* 0x000fe4000f8e00ff */
[----:B------:R-:W-:Y:S01]  /*13d0*/  UIMAD.WIDE.U32 UR12, UR6, UR8, URZ ;  /* 0x00000008060c72a5 */ /* 0x000fe2000f8e00ff */
[----:B------:R-:W-:Y:S01]  /*13e0*/  UMOV UR16, UR17 ;  /* 0x0000001100107c82 */ /* 0x000fe20008000000 */
[----:B------:R-:W-:Y:S01]  /*13f0*/  UMOV UR10, UR11 ;  /* 0x0000000b000a7c82 */ /* 0x000fe20008000000 */
[----:B------:R-:W-:Y:S02]  /*1400*/  USHF.R.U32.HI UR16, URZ, UR4, UR16 ;  /* 0x00000004ff107299 */ /* 0x000fe40008011610 */
[----:B------:R-:W-:Y:S02]  /*1410*/  @UP2 USHF.R.U32.HI UR5, URZ, UR9, UR10 ;  /* 0x00000009ff052299 */ /* 0x000fe4000801160a */
[----:B------:R-:W-:Y:S01]  /*1420*/  UMOV UR7, UR13 ;  /* 0x0000000d00077c82 */ /* 0x000fe20008000000 */
[----:B------:R-:W-:Y:S01]  /*1430*/  UMOV UR14, UR15 ;  /* 0x0000000f000e7c82 */ /* 0x000fe20008000000 */
[----:B------:R-:W-:-:S02]  /*1440*/  @UP2 USHF.R.U32.HI UR6, URZ, UR9, UR7 ;  /* 0x00000009ff062299 */ /* 0x000fc40008011607 */
[----:B------:R-:W-:Y:S02]  /*1450*/  USHF.R.U32.HI UR14, URZ, UR25, UR14 ;  /* 0x00000019ff0e7299 */ /* 0x000fe4000801160e */
[----:B------:R-:W-:Y:S02]  /*1460*/  USEL UR4, UR21, UR16, !UP0 ;  /* 0x0000001015047287 */ /* 0x000fe4000c000000 */
[----:B------:R-:W-:Y:S02]  /*1470*/  UIMAD UR7, UR5, UR19, URZ ;  /* 0x00000013050772a4 */ /* 0x000fe4000f8e02ff */
[----:B------:R-:W-:Y:S02]  /*1480*/  USEL UR5, UR22, UR14, !UP1 ;  /* 0x0000000e16057287 */ /* 0x000fe4000c800000 */
[----:B------:R-:W-:Y:S02]  /*1490*/  UIMAD UR12, UR6, UR19, URZ ;  /* 0x00000013060c72a4 */ /* 0x000fe4000f8e02ff */
[----:B------:R-:W-:-:S02]  /*14a0*/  UISETP.GE.AND UP0, UPT, UR4, UR7, UPT ;  /* 0x000000070400728c */ /* 0x000fc4000bf06270 */
[----:B------:R-:W-:Y:S02]  /*14b0*/  UIMAD.WIDE.U32 UR10, UR4, UR8, URZ ;  /* 0x00000008040a72a5 */ /* 0x000fe4000f8e00ff */
[----:B------:R-:W-:Y:S02]  /*14c0*/  UISETP.GE.OR UP0, UPT, UR5, UR12, UP0 ;  /* 0x0000000c0500728c */ /* 0x000fe40008706670 */
[----:B------:R-:W-:Y:S02]  /*14d0*/  UIMAD.WIDE.U32 UR12, UR5, UR8, URZ ;  /* 0x00000008050c72a5 */ /* 0x000fe4000f8e00ff */
[----:B------:R-:W-:Y:S01]  /*14e0*/  UIADD3 UR10, UPT, UPT, -UR4, URZ, URZ ;  /* 0x000000ff040a7290 */ /* 0x000fe2000fffe1ff */
[----:B------:R-:W-:Y:S01]  /*14f0*/  UMOV UR8, UR11 ;  /* 0x0000000b00087c82 */ /* 0x000fe20008000000 */
[----:B------:R-:W-:Y:S02]  /*1500*/  UIADD3 UR20, UPT, UPT, -UR5, URZ, URZ ;  /* 0x000000ff05147290 */ /* 0x000fe4000fffe1ff */
[----:B------:R-:W-:-:S03]  /*1510*/  USHF.R.U32.HI UR8, URZ, UR9, UR8 ;  /* 0x00000009ff087299 */ /* 0x000fc60008011608 */
[----:B------:R-:W-:Y:S01]  /*1520*/  @!UP0 UMOV UR7, UR13 ;  /* 0x0000000d00078c82 */ /* 0x000fe20008000000 */
[----:B------:R-:W-:Y:S02]  /*1530*/  UIMAD UR21, UR26, UR10, UR21 ;  /* 0x0000000a1a1572a4 */ /* 0x000fe4000f8e0215 */
[----:B------:R-:W-:Y:S02]  /*1540*/  USEL UR8, UR4, UR8, !UP2 ;  /* 0x0000000804087287 */ /* 0x000fe4000d000000 */
[----:B------:R-:W-:Y:S02]  /*1550*/  @!UP0 USHF.R.U32.HI UR7, URZ, UR9, UR7 ;  /* 0x00000009ff078299 */ /* 0x000fe40008011607 */
[----:B------:R-:W-:Y:S02]  /*1560*/  UIADD3 UR9, UPT, UPT, -UR8, URZ, URZ ;  /* 0x000000ff08097290 */ /* 0x000fe4000fffe1ff */
[----:B------:R-:W-:Y:S02]  /*1570*/  @!UP0 USEL UR7, UR5, UR7, !UP2 ;  /* 0x0000000705078287 */ /* 0x000fe4000d000000 */
[----:B------:R-:W-:-:S02]  /*1580*/  UIMAD UR9, UR19, UR9, UR4 ;  /* 0x00000009130972a4 */ /* 0x000fc4000f8e0204 */
[----:B------:R-:W-:Y:S02]  /*1590*/  @!UP0 UIADD3 UR8, UPT, UPT, UR8, -UR7, URZ ;  /* 0x8000000708088290 */ /* 0x000fe4000fffe0ff */
[----:B------:R-:W-:Y:S02]  /*15a0*/  @!UP0 UIMAD UR6, UR9, UR6, UR7 ;  /* 0x00000006090682a4 */ /* 0x000fe4000f8e0207 */
[----:B------:R-:W-:Y:S02]  /*15b0*/  @!UP0 UIMAD UR4, UR8, UR19, UR5 ;  /* 0x00000013080482a4 */ /* 0x000fe4000f8e0205 */
[----:B------:R-:W-:Y:S02]  /*15c0*/  UIMAD UR20, UR23, UR20, UR22 ;  /* 0x00000014171472a4 */ /* 0x000fe4000f8e0216 */
[----:B------:R-:W-:Y:S01]  /*15d0*/  UIMAD UR21, UR4, UR26, UR21 ;  /* 0x0000001a041572a4 */ /* 0x000fe2000f8e0215 */
[----:B------:R-:W-:Y:S02]  /*15e0*/  @!UP0 UMOV UR5, UR6 ;  /* 0x0000000600058c82 */ /* 0x000fe40008000000 */
[----:B------:R-:W-:-:S12]  /*15f0*/  UIMAD UR20, UR5, UR23, UR20 ;  /* 0x00000017051472a4 */ /* 0x000fd8000f8e0214 */
.L_x_18:
[----:B------:R-:W-:Y:S02]  /*1600*/  UISETP.NE.AND UP1, UPT, UR28, 0x1, UPT ;  /* 0x000000011c00788c */ /* 0x000fe4000bf25270 */
[----:B------:R-:W-:Y:S02]  /*1610*/  UISETP.NE.AND UP0, UPT, UR18, 0x2, UPT ;  /* 0x000000021200788c */ /* 0x000fe4000bf05270 */
[----:B------:R-:W-:Y:S02]  /*1620*/  ULOP3.LUT UR30, UR30, 0x400, URZ, 0xc0, !UPT ;  /* 0x000004001e1e7892 */ /* 0x000fe4000f8ec0ff */
[----:B------:R-:W-:-:S03]  /*1630*/  USHF.L.U32 UR29, UR31, UR29, URZ ;  /* 0x0000001d1f1d7299 */ /* 0x000fc600080006ff */
[----:B------:R-:W-:Y:S09]  /*1640*/  BRA.U UP1, `(.L_x_19) ;  /* 0x0000000101447547 */ /* 0x000ff2000b800000 */
[----:B------:R-:W1:Y:S01]  /*1650*/  LDCU.128 UR8, c[0x0][0xb10] ;  /* 0x00016200ff0877ac */ /* 0x000e620008000c00 */
[----:B------:R-:W2:Y:S01]  /*1660*/  LDCU UR12, c[0x0][0xb0c] ;  /* 0x00016180ff0c77ac */ /* 0x000ea20008000800 */
[----:B------:R-:W3:Y:S01]  /*1670*/  LDCU UR13, c[0x0][0xb20] ;  /* 0x00016400ff0d77ac */ /* 0x000ee20008000800 */
[----:B-1----:R-:W-:Y:S02]  /*1680*/  UIMAD.WIDE.U32 UR6, UR20, UR8, URZ ;  /* 0x00000008140672a5 */ /* 0x002fe4000f8e00ff */
[----:B------:R-:W-:Y:S02]  /*1690*/  UIMAD.WIDE.U32 UR4, UR21, UR11, URZ ;  /* 0x0000000b150472a5 */ /* 0x000fe4000f8e00ff */
[----:B--2---:R-:W-:Y:S02]  /*16a0*/  UISETP.NE.AND UP2, UPT, UR12, 0x1, UPT ;  /* 0x000000010c00788c */ /* 0x004fe4000bf45270 */
[----:B------:R-:W-:Y:S01]  /*16b0*/  UISETP.NE.AND UP1, UPT, UR10, 0x1, UPT ;  /* 0x000000010a00788c */ /* 0x000fe2000bf25270 */
[----:B------:R-:W-:-:S02]  /*16c0*/  UMOV UR6, UR7 ;  /* 0x0000000700067c82 */ /* 0x000fc40008000000 */
[----:B------:R-:W-:Y:S01]  /*16d0*/  UMOV UR4, UR5 ;  /* 0x0000000500047c82 */ /* 0x000fe20008000000 */
[----:B------:R-:W-:Y:S02]  /*16e0*/  USHF.R.U32.HI UR6, URZ, UR9, UR6 ;  /* 0x00000009ff067299 */ /* 0x000fe40008011606 */
[----:B---3--:R-:W-:Y:S02]  /*16f0*/  USHF.R.U32.HI UR4, URZ, UR13, UR4 ;  /* 0x0000000dff047299 */ /* 0x008fe40008011604 */
[----:B------:R-:W-:Y:S02]  /*1700*/  USEL UR5, UR20, UR6, !UP2 ;  /* 0x0000000614057287 */ /* 0x000fe4000d000000 */
[----:B------:R-:W-:-:S04]  /*1710*/  USEL UR4, UR21, UR4, !UP1 ;  /* 0x0000000415047287 */ /* 0x000fc8000c800000 */
[----:B------:R-:W-:Y:S02]  /*1720*/  UIADD3 UR6, UPT, UPT, -UR4, UR5, URZ ;  /* 0x0000000504067290 */ /* 0x000fe4000fffe1ff */
[----:B------:R-:W-:Y:S02]  /*1730*/  UIADD3 UR4, UPT, UPT, UR4, -UR5, URZ ;  /* 0x8000000504047290 */ /* 0x000fe4000fffe0ff */
[----:B------:R-:W-:Y:S02]  /*1740*/  UIMAD UR21, UR6, UR10, UR21 ;  /* 0x0000000a061572a4 */ /* 0x000fe4000f8e0215 */
[----:B------:R-:W-:-:S12]  /*1750*/  UIMAD UR20, UR4, UR12, UR20 ;  /* 0x0000000c041472a4 */ /* 0x000fd8000f8e0214 */
.L_x_19:
[----:B------:R-:W-:Y:S05]  /*1760*/  BRA.U !UP5, `(.L_x_20) ;  /* 0x000000010d0c7547 */ /* 0x000fea000b800000 */
[----:B------:R-:W-:Y:S01]  /*1770*/  UCGABAR_WAIT ;  /* 0x0000000000007dc7 */ /* 0x000fe20008000000 */
[----:B------:R-:W-:Y:S01]  /*1780*/  CCTL.IVALL ;  /* 0x00000000ff00798f */ /* 0x000fe20002000000 */
[----:B------:R-:W-:Y:S05]  /*1790*/  BRA `(.L_x_21) ;  /* 0x0000000000047947 */ /* 0x000fea0003800000 */
.L_x_20:
[----:B------:R-:W-:Y:S06]  /*17a0*/  BAR.SYNC.DEFER_BLOCKING 0x0 ;  /* 0x0000000000007b1d */ /* 0x000fec0000010000 */
.L_x_21:
[----:B------:R-:W-:Y:S05]  /*17b0*/  BRA.U UP0, `(.L_x_22) ;  /* 0x0000001500887547 */ /* 0x000fea000b800000 */
[----:B------:R-:W1:Y:S01]  /*17c0*/  LDCU UR6, c[0x0][0x38c] ;  /* 0x00007180ff0677ac */ /* 0x000e620008000800 */
[----:B------:R-:W-:Y:S01]  /*17d0*/  PLOP3.LUT P1, PT, PT, PT, UP3, 0x80, 0x8 ;  /* 0x000000000008781c */ /* 0x000fe20003f2f038 */
[----:B------:R-:W-:Y:S01]  /*17e0*/  IMAD.MOV.U32 R12, RZ, RZ, 0x1 ;  /* 0x00000001ff0c7424 */ /* 0x000fe200078e00ff */
[----:B------:R-:W-:Y:S01]  /*17f0*/  ISETP.NE.AND P2, PT, R3, RZ, P3 ;  /* 0x000000ff0300720c */ /* 0x000fe20001f45270 */
[----:B------:R-:W-:Y:S01]  /*1800*/  USHF.L.U32 UR7, UR22, 0x6, URZ ;  /* 0x0000000616077899 */ /* 0x000fe200080006ff */
[----:B------:R-:W-:Y:S01]  /*1810*/  PLOP3.LUT P1, PT, P1, PT, PT, 0x8, 0x80 ;  /* 0x000000000080781c */ /* 0x000fe20000f2e170 */
[----:B------:R-:W-:Y:S01]  /*1820*/  USHF.L.U32 UR52, UR22, 0x5, URZ ;  /* 0x0000000516347899 */ /* 0x000fe200080006ff */
[----:B------:R-:W-:Y:S01]  /*1830*/  CS2R R10, SRZ ;  /* 0x00000000000a7805 */ /* 0x000fe2000001ff00 */
[----:B------:R-:W-:Y:S01]  /*1840*/  UISETP.NE.AND UP1, UPT, UR18, URZ, UPT ;  /* 0x000000ff1200728c */ /* 0x000fe2000bf25270 */
[----:B------:R-:W-:Y:S01]  /*1850*/  IMAD.MOV.U32 R9, RZ, RZ, RZ ;  /* 0x000000ffff097224 */ /* 0x000fe200078e00ff */
[----:B------:R-:W2:Y:S01]  /*1860*/  LDCU UR46, c[0x0][0x370] ;  /* 0x00006e00ff2e77ac */ /* 0x000ea20008000800 */
[----:B------:R-:W-:Y:S01]  /*1870*/  IMAD.MOV.U32 R8, RZ, RZ, 0x1 ;  /* 0x00000001ff087424 */ /* 0x000fe200078e00ff */
[----:B------:R-:W3:Y:S01]  /*1880*/  LDCU.64 UR40, c[0x0][0x348] ;  /* 0x00006900ff2877ac */ /* 0x000ee20008000a00 */
[----:B-1----:R-:W-:-:S02]  /*1890*/  UIADD3 UR5, UPT, UPT, UR6, 0x3f, URZ ;  /* 0x0000003f06057890 */ /* 0x002fc4000fffe0ff */
[----:B------:R-:W-:Y:S02]  /*18a0*/  UIADD3 UR54, UPT, UPT, UR6, 0x7e, URZ ;  /* 0x0000007e06367890 */ /* 0x000fe4000fffe0ff */
[----:B------:R-:W-:Y:S01]  /*18b0*/  USHF.R.S32.HI UR4, URZ, 0x1f, UR5 ;  /* 0x0000001fff047899 */ /* 0x000fe20008011405 */
[----:B------:R-:W1:Y:S03]  /*18c0*/  LDCU UR45, c[0x0][0x374] ;  /* 0x00006e80ff2d77ac */ /* 0x000e660008000800 */
[----:B------:R-:W-:Y:S02]  /*18d0*/  ULEA.HI UR4, UR4, UR5, URZ, 0x6 ;  /* 0x0000000504047291 */ /* 0x000fe4000f8f30ff */
[----:B------:R-:W-:Y:S02]  /*18e0*/  UIADD3 UR5, UPT, UPT, UR6, -0x1, URZ ;  /* 0xffffffff06057890 */ /* 0x000fe4000fffe0ff */
[----:B------:R-:W-:-:S02]  /*18f0*/  USHF.R.S32.HI UR48, URZ, 0x6, UR4 ;  /* 0x00000006ff307899 */ /* 0x000fc40008011404 */
[----:B------:R-:W-:Y:S02]  /*1900*/  UISETP.GE.U32.AND UP2, UPT, UR5, -0x7f, UPT ;  /* 0xffffff810500788c */ /* 0x000fe4000bf46070 */
[----:B------:R-:W-:Y:S02]  /*1910*/  UISETP.LT.U32.AND UP0, UPT, UR48, 0x5, UPT ;  /* 0x000000053000788c */ /* 0x000fe4000bf01070 */
[----:B------:R-:W-:Y:S02]  /*1920*/  ULOP3.LUT UR5, UR7, 0x40, URZ, 0xc0, !UPT ;  /* 0x0000004007057892 */ /* 0x000fe4000f8ec0ff */
[----:B------:R-:W-:Y:S02]  /*1930*/  USEL UR47, UR48, 0x5, UP0 ;  /* 0x00000005302f7887 */ /* 0x000fe40008000000 */
[----:B------:R-:W-:Y:S02]  /*1940*/  ULOP3.LUT UR52, UR52, 0x20, URZ, 0xc0, !UPT ;  /* 0x0000002034347892 */ /* 0x000fe4000f8ec0ff */
[----:B------:R-:W-:-:S02]  /*1950*/  UIADD3 UR4, UPT, UPT, UR47, -0x1, URZ ;  /* 0xffffffff2f047890 */ /* 0x000fc4000fffe0ff */
[----:B------:R-:W-:Y:S02]  /*1960*/  @UP2 UIADD3 UR4, UPT, UPT, UR47, URZ, URZ ;  /* 0x000000ff2f042290 */ /* 0x000fe4000fffe0ff */
[----:B------:R-:W-:Y:S02]  /*1970*/  USEL UR31, UR43, 0x2, UP1 ;  /* 0x000000022b1f7887 */ /* 0x000fe40008800000 */
[----:B------:R-:W-:Y:S02]  /*1980*/  ULEA.HI UR50, UR30, UR5, URZ, 0x1b ;  /* 0x000000051e327291 */ /* 0x000fe4000f8fd8ff */
[----:B------:R-:W-:Y:S02]  /*1990*/  UIADD3 UR51, UPT, UPT, UR48, -UR47, URZ ;  /* 0x8000002f30337290 */ /* 0x000fe4000fffe0ff */
[----:B------:R-:W-:Y:S02]  /*19a0*/  UIADD3 UR37, UPT, UPT, UR4, 0x1, URZ ;  /* 0x0000000104257890 */ /* 0x000fe4000fffe0ff */
[----:B------:R-:W-:Y:S01]  /*19b0*/  UIADD3 UR49, UPT, UPT, -UR4, URZ, URZ ;  /* 0x000000ff04317290 */ /* 0x000fe2000fffe1ff */
[----:B-123--:R-:W-:-:S11]  /*19c0*/  UMOV UR15, URZ ;  /* 0x000000ff000f7c82 */ /* 0x00efd60008000000 */
.L_x_44:
[----:B------:R-:W-:Y:S01]  /*19d0*/  UISETP.NE.AND UP0, UPT, UR53, URZ, UPT ;  /* 0x000000ff3500728c */ /* 0x000fe2000bf05270 */
[----:B-1----:R-:W1:Y:S08]  /*19e0*/  S2UR UR53, SR_CgaCtaId ;  /* 0x00000000003579c3 */ /* 0x002e700000008800 */
[----:B------:R-:W-:Y:S05]  /*19f0*/  BRA.U UP0, `(.L_x_23) ;  /* 0x0000000100347547 */ /* 0x000fea000b800000 */
[----:B------:R-:W2:Y:S01]  /*1a00*/  S2R R0, SR_CgaCtaId ;  /* 0x0000000000007919 */ /* 0x000ea20000008800 */
[----:B------:R-:W-:Y:S02]  /*1a10*/  MOV R3, 0x400 ;  /* 0x0000040000037802 */ /* 0x000fe40000000f00 */
[----:B------:R-:W-:Y:S02]  /*1a20*/  SHF.L.U32 R2, R8, 0x1f, RZ ;  /* 0x0000001f08027819 */ /* 0x000fe400000006ff */
[----:B--2---:R-:W-:-:S05]  /*1a30*/  LEA R0, R0, R3, 0x18 ;  /* 0x0000000300007211 */ /* 0x004fca00078ec0ff */
[----:B------:R-:W-:-:S04]  /*1a40*/  IMAD R3, R9, 0x8, R0 ;  /* 0x0000000809037824 */ /* 0x000fc800078e0200 */
[----:B------:R-:W2:Y:S02]  /*1a50*/  SYNCS.PHASECHK.TRANS64.TRYWAIT P0, [R3+URZ+0x100], R2 ;  /* 0x00010002030075a7 */ /* 0x000ea400080011ff */
[----:B--2---:R-:W-:Y:S05]  /*1a60*/  @!P0 BRA `(.L_x_24) ;  /* 0x0000006800048947 */ /* 0x004fea0003800000 */
.L_x_136:
[----:B------:R-:W-:Y:S01]  /*1a70*/  VIADD R9, R9, 0x1 ;  /* 0x0000000109097836 */ /* 0x000fe20000000000 */
[----:B------:R2:W-:Y:S04]  /*1a80*/  SYNCS.ARRIVE.TRANS64.A1T0 RZ, [R3+URZ+0xf0], RZ ;  /* 0x0000f0ff03ff79a7 */ /* 0x0005e800081000ff */
[----:B------:R-:W-:-:S04]  /*1a90*/  ISETP.NE.AND P0, PT, R9, 0x2, PT ;  /* 0x000000020900780c */ /* 0x000fc80003f05270 */
[----:B------:R-:W-:Y:S02]  /*1aa0*/  SEL R9, R9, RZ, P0 ;  /* 0x000000ff09097207 */ /* 0x000fe40000000000 */
[----:B--2---:R-:W-:-:S04]  /*1ab0*/  SEL R3, RZ, 0x1, P0 ;  /* 0x00000001ff037807 */ /* 0x004fc80000000000 */
[----:B------:R-:W-:-:S07]  /*1ac0*/  LOP3.LUT R8, R8, R3, RZ, 0x3c, !PT ;  /* 0x0000000308087212 */ /* 0x000fce00078e3cff */
.L_x_23:
[----:B------:R-:W-:Y:S01]  /*1ad0*/  UMOV UR14, 0x400 ;  /* 0x00000400000e7882 */ /* 0x000fe20000000000 */
[----:B------:R-:W-:Y:S01]  /*1ae0*/  SHF.L.U32 R0, R12, 0x1f, RZ ;  /* 0x0000001f0c007819 */ /* 0x000fe200000006ff */
[----:B-1----:R-:W-:Y:S02]  /*1af0*/  ULEA UR14, UR53, UR14, 0x18 ;  /* 0x0000000e350e7291 */ /* 0x002fe4000f8ec0ff */
[----:B------:R-:W-:Y:S02]  /*1b00*/  UISETP.GE.U32.AND UP0, UPT, UR54, 0x7f, UPT ;  /* 0x0000007f3600788c */ /* 0x000fe4000bf06070 */
[----:B------:R-:W-:Y:S02]  /*1b10*/  ULEA UR4, UR15, UR14, 0x3 ;  /* 0x0000000e0f047291 */ /* 0x000fe4000f8e18ff */
[----:B------:R-:W-:Y:S01]  /*1b20*/  ULEA UR19, UR21, UR52, 0x6 ;  /* 0x0000003415137291 */ /* 0x000fe2000f8e30ff */
[----:B------:R-:W-:-:S06]  /*1b30*/  UMOV UR13, URZ ;  /* 0x000000ff000d7c82 */ /* 0x000fcc0008000000 */
[----:B------:R1:W2:Y:S01]  /*1b40*/  SYNCS.PHASECHK.TRANS64.TRYWAIT P0, [UR4+0x28], R0 ;  /* 0x00002800ff0075a7 */ /* 0x0002a20008001104 */
[----:B------:R-:W-:-:S04]  /*1b50*/  ULEA.HI UR4, UR20, UR20, URZ, 0x1 ;  /* 0x0000001414047291 */ /* 0x000fc8000f8f08ff */
[----:B------:R-:W-:-:S04]  /*1b60*/  USHF.L.U32 UR4, UR4, 0x6, URZ ;  /* 0x0000000604047899 */ /* 0x000fc800080006ff */
[----:B------:R-:W-:-:S04]  /*1b70*/  ULOP3.LUT UR35, UR4, 0xffffff80, URZ, 0xc0, !UPT ;  /* 0xffffff8004237892 */ /* 0x000fc8000f8ec0ff */
[----:B------:R-:W-:Y:S01]  /*1b80*/  UIADD3 UR35, UPT, UPT, UR50, UR35, URZ ;  /* 0x0000002332237290 */ /* 0x000fe2000fffe0ff */
[----:B------:R-:W-:Y:S11]  /*1b90*/  BRA.U !UP0, `(.L_x_25) ;  /* 0x0000000108f87547 */ /* 0x000ff6000b800000 */
[----:B------:R-:W-:Y:S01]  /*1ba0*/  UMOV UR21, UR49 ;  /* 0x0000003100157c82 */ /* 0x000fe20008000000 */
[----:B------:R-:W-:Y:S01]  /*1bb0*/  UMOV UR4, UR15 ;  /* 0x0000000f00047c82 */ /* 0x000fe20008000000 */
[----:B------:R-:W-:-:S05]  /*1bc0*/  UMOV UR26, 0x20 ;  /* 0x00000020001a7882 */ /* 0x000fca0000000000 */
.L_x_31:
[----:B------:R-:W-:Y:S01]  /*1bd0*/  ULEA UR33, UR4, UR14, 0x3 ;  /* 0x0000000e04217291 */ /* 0x000fe2000f8e18ff */
[----:B------:R-:W-:Y:S01]  /*1be0*/  @P3 MOV R2, 0xc000 ;  /* 0x0000c00000023802 */ /* 0x000fe20000000f00 */
[----:B--2-4-:R-:W-:Y:S10]  /*1bf0*/  @P0 BRA `(.L_x_26) ;  /* 0x00000000000c0947 */ /* 0x014ff40003800000 */
[----:B------:R-:W-:-:S04]  /*1c00*/  SHF.L.U32 R3, R12, 0x1f, RZ ;  /* 0x0000001f0c037819 */ /* 0x000fc800000006ff */
[----:B------:R-:W2:Y:S02]  /*1c10*/  SYNCS.PHASECHK.TRANS64.TRYWAIT P0, [UR33+0x28], R3 ;  /* 0x00002803ff0075a7 */ /* 0x000ea40008001121 */
[----:B--2---:R-:W-:Y:S05]  /*1c20*/  @!P0 BRA `(.L_x_27) ;  /* 0x0000006400a88947 */ /* 0x004fea0003800000 */
.L_x_26:
[----:B------:R2:W-:Y:S01]  /*1c30*/  @P3 SYNCS.ARRIVE.TRANS64 RZ, [UR33], R2 ;  /* 0x00000002ffff39a7 */ /* 0x0005e20008000021 */
[----:B------:R-:W-:Y:S02]  /*1c40*/  ULOP3.LUT UR5, UR31, 0x2, URZ, 0xfc, !UPT ;  /* 0x000000021f057892 */ /* 0x000fe4000f8efcff */
[----:B------:R-:W-:Y:S02]  /*1c50*/  UIADD3 UR21, UPT, UPT, UR21, 0x1, URZ ;  /* 0x0000000115157890 */ /* 0x000fe4000fffe0ff */
[----:B------:R-:W-:Y:S02]  /*1c60*/  UISETP.NE.AND UP0, UPT, UR5, 0x2, UPT ;  /* 0x000000020500788c */ /* 0x000fe4000bf05270 */
[----:B------:R-:W-:-:S07]  /*1c70*/  UISETP.NE.AND UP2, UPT, UR21, 0x1, UPT ;  /* 0x000000011500788c */ /* 0x000fce000bf45270 */
[----:B------:R-:W-:Y:S05]  /*1c80*/  BRA.U UP0, `(.L_x_28) ;  /* 0x0000000100047547 */ /* 0x000fea000b800000 */
[----:B------:R-:W-:Y:S05]  /*1c90*/  BPT.TRAP 0x1 ;  /* 0x000000040000795c */ /* 0x000fea0000300000 */
.L_x_28:
[----:B------:R-:W-:Y:S04]  /*1ca0*/  BSSY.RECONVERGENT B0, `(.L_x_29) ;  /* 0x0000003000007945 */ /* 0x000fe80003800200 */
[----:B------:R-:W-:Y:S05]  /*1cb0*/  @!P2 BRA `(.L_x_30) ;  /* 0x000000000004a947 */ /* 0x000fea0003800000 */
[----:B------:R-:W-:Y:S05]  /*1cc0*/  BPT.TRAP 0x1 ;  /* 0x000000040000795c */ /* 0x000fea0000300000 */
.L_x_30:
[----:B------:R-:W-:Y:S05]  /*1cd0*/  BSYNC.RECONVERGENT B0 ;  /* 0x0000000000007941 */ /* 0x000fea0003800200 */
.L_x_29:
[----:B------:R-:W-:Y:S02]  /*1ce0*/  UIADD3 UR5, UPT, UPT, UR4, 0x1, URZ ;  /* 0x0000000104057890 */ /* 0x000fe4000fffe0ff */
[----:B------:R-:W-:Y:S02]  /*1cf0*/  ULEA UR24, UR4, UR30, 0xc ;  /* 0x0000001e04187291 */ /* 0x000fe4000f8e60ff */
[----:B------:R-:W-:Y:S02]  /*1d00*/  UISETP.NE.AND UP0, UPT, UR5, 0x5, UPT ;  /* 0x000000050500788c */ /* 0x000fe4000bf05270 */
[----:B------:R-:W-:Y:S02]  /*1d10*/  ULEA UR24, UR24, UR14, 0x2 ;  /* 0x0000000e18187291 */ /* 0x000fe4000f8e10ff */
[----:B------:R-:W-:Y:S02]  /*1d20*/  USEL UR6, URZ, 0x1, UP0 ;  /* 0x00000001ff067887 */ /* 0x000fe40008000000 */
[----:B------:R-:W-:-:S02]  /*1d30*/  USEL UR15, UR5, URZ, UP0 ;  /* 0x000000ff050f7287 */ /* 0x000fc40008000000 */
[----:B------:R-:W-:Y:S02]  /*1d40*/  ULEA UR8, UR4, UR14, 0xd ;  /* 0x0000000e04087291 */ /* 0x000fe4000f8e68ff */
[----:B------:R-:W-:Y:S01]  /*1d50*/  ULEA UR5, UR15, UR14, 0x3 ;  /* 0x0000000e0f057291 */ /* 0x000fe2000f8e18ff */
[----:B------:R-:W-:Y:S01]  /*1d60*/  LOP3.LUT R12, R12, UR6, RZ, 0x3c, !PT ;  /* 0x000000060c0c7c12 */ /* 0x000fe2000f8e3cff */
[----:B------:R-:W-:Y:S02]  /*1d70*/  UIADD3 UR6, UP1, UPT, UR40, 0x80, URZ ;  /* 0x0000008028067890 */ /* 0x000fe4000ff3e0ff */
[----:B------:R-:W-:Y:S01]  /*1d80*/  UIADD3 UR4, UP0, UPT, UR40, 0x180, URZ ;  /* 0x0000018028047890 */ /* 0x000fe2000ff1e0ff */
[----:B-1----:R-:W-:Y:S01]  /*1d90*/  SHF.L.U32 R0, R12, 0x1f, RZ ;  /* 0x0000001f0c007819 */ /* 0x002fe200000006ff */
[----:B------:R-:W-:Y:S02]  /*1da0*/  UIADD3 UR34, UPT, UPT, UR26, -0x20, URZ ;  /* 0xffffffe01a227890 */ /* 0x000fe4000fffe0ff */
[----:B------:R-:W-:Y:S01]  /*1db0*/  ULOP3.LUT UR33, UR33, 0xfefffff8, URZ, 0xc0, !UPT ;  /* 0xfefffff821217892 */ /* 0x000fe2000f8ec0ff */
[----:B------:R3:W4:Y:S01]  /*1dc0*/  SYNCS.PHASECHK.TRANS64.TRYWAIT P0, [UR5+0x28], R0 ;  /* 0x00002800ff0075a7 */ /* 0x0007220008001105 */
[----:B------:R-:W-:-:S02]  /*1dd0*/  UIADD3.X UR7, UPT, UPT, URZ, UR41, URZ, UP1, !UPT ;  /* 0x00000029ff077290 */ /* 0x000fc40008ffe4ff */
[----:B------:R-:W-:Y:S02]  /*1de0*/  UIADD3 UR32, UPT, UPT, UR24, 0x6400, URZ ;  /* 0x0000640018207890 */ /* 0x000fe4000fffe0ff */
[----:B------:R-:W-:Y:S02]  /*1df0*/  UPRMT UR13, URZ, 0x5410, UR29 ;  /* 0x00005410ff0d7896 */ /* 0x000fe4000800001d */
[----:B------:R-:W-:Y:S02]  /*1e00*/  UIADD3 UR24, UPT, UPT, UR24, 0x8400, URZ ;  /* 0x0000840018187890 */ /* 0x000fe4000fffe0ff */
[----:B------:R-:W-:Y:S02]  /*1e10*/  UIADD3.X UR5, UPT, UPT, URZ, UR41, URZ, UP0, !UPT ;  /* 0x00000029ff057290 */ /* 0x000fe400087fe4ff */
[----:B------:R-:W-:Y:S02]  /*1e20*/  UIADD3 UR16, UPT, UPT, UR8, 0x1a400, URZ ;  /* 0x0001a40008107890 */ /* 0x000fe4000fffe0ff */
[----:B------:R-:W-:Y:S01]  /*1e30*/  UIADD3 UR8, UPT, UPT, UR8, 0x1b400, URZ ;  /* 0x0001b40008087890 */ /* 0x000fe2000fffe0ff */
[----:B------:R-:W-:Y:S01]  /*1e40*/  UMOV UR22, 0x0 ;  /* 0x0000000000167882 */ /* 0x000fe20000000000 */
[----:B------:R-:W-:Y:S01]  /*1e50*/  UMOV UR23, 0x10000000 ;  /* 0x1000000000177882 */ /* 0x000fe20000000000 */
[----:B------:R-:W-:Y:S01]  /*1e60*/  UMOV UR27, UR35 ;  /* 0x00000023001b7c82 */ /* 0x000fe20008000000 */
[----:B------:R-:W-:Y:S01]  /*1e70*/  UMOV UR28, UR36 ;  /* 0x00000024001c7c82 */ /* 0x000fe20008000000 */
[----:B------:R-:W-:Y:S01]  /*1e80*/  UMOV UR25, UR33 ;  /* 0x0000002100197c82 */ /* 0x000fe20008000000 */
[----:B------:R-:W-:Y:S01]  /*1e90*/  UMOV UR20, UR36 ;  /* 0x0000002400147c82 */ /* 0x000fe20008000000 */
[----:B------:R-:W-:Y:S01]  /*1ea0*/  UMOV UR17, UR33 ;  /* 0x0000002100117c82 */ /* 0x000fe20008000000 */
[----:B------:R-:W-:Y:S01]  /*1eb0*/  UMOV UR18, UR34 ;  /* 0x0000002200127c82 */ /* 0x000fe20008000000 */
[----:B------:R-:W-:Y:S01]  /*1ec0*/  UTMALDG.3D.MULTICAST.2CTA [UR32], [UR6], UR13, desc[UR22] ;  /* 0x00001620060073b4 */ /* 0x000fe2000821180d */
[----:B------:R-:W-:Y:S01]  /*1ed0*/  UMOV UR10, UR26 ;  /* 0x0000001a000a7c82 */ /* 0x000fe20008000000 */
[----:B------:R-:W-:Y:S01]  /*1ee0*/  UMOV UR11, UR19 ;  /* 0x00000013000b7c82 */ /* 0x000fe20008000000 */
[----:B------:R-:W-:Y:S01]  /*1ef0*/  UMOV UR12, UR36 ;  /* 0x00000024000c7c82 */ /* 0x000fe20008000000 */
[----:B------:R-:W-:Y:S01]  /*1f00*/  UMOV UR9, UR33 ;  /* 0x0000002100097c82 */ /* 0x000fe20008000000 */
[----:B------:R1:W-:Y:S01]  /*1f10*/  UTMALDG.3D.MULTICAST.2CTA [UR24], [UR6], UR13, desc[UR22] ;  /* 0x00001618060073b4 */ /* 0x0003e2000821180d */
[----:B------:R-:W-:Y:S01]  /*1f20*/  UTMALDG.3D.2CTA [UR16], [UR4], desc[UR22] ;  /* 0x00001610040075b4 */ /* 0x000fe20008211000 */
[----:B------:R2:W-:Y:S01]  /*1f30*/  UTMALDG.3D.2CTA [UR8], [UR4], desc[UR22] ;  /* 0x00001608040075b4 */ /* 0x0005e20008211000 */
[----:B-1----:R-:W-:Y:S01]  /*1f40*/  UIADD3 UR26, UPT, UPT, UR26, 0x40, URZ ;  /* 0x000000401a1a7890 */ /* 0x002fe2000fffe0ff */
[----:B------:R-:W-:Y:S01]  /*1f50*/  UMOV UR13, UR37 ;  /* 0x00000025000d7c82 */ /* 0x000fe20008000000 */
[----:B--2---:R-:W-:Y:S01]  /*1f60*/  UMOV UR4, UR15 ;  /* 0x0000000f00047c82 */ /* 0x004fe20008000000 */
[----:B---3--:R-:W-:Y:S09]  /*1f70*/  BRA.U UP2, `(.L_x_31) ;  /* 0xfffffffd02147547 */ /* 0x008ff2000b83ffff */
.L_x_25:
[----:B------:R-:W-:Y:S01]  /*1f80*/  ULEA UR4, UR15, UR14, 0x3 ;  /* 0x0000000e0f047291 */ /* 0x000fe2000f8e18ff */
[----:B-1----:R-:W-:Y:S01]  /*1f90*/  SHF.L.U32 R0, R12, 0x1f, RZ ;  /* 0x0000001f0c007819 */ /* 0x002fe200000006ff */
[----:B------:R-:W-:Y:S01]  /*1fa0*/  @!P1 SYNCS.ARRIVE.TRANS64.A1T0 RZ, [UR14+0x88], RZ ;  /* 0x000088ffffff99a7 */ /* 0x000fe2000810000e */
[----:B------:R-:W-:-:S06]  /*1fb0*/  UISETP.GT.AND UP0, UPT, UR48, UR47, UPT ;  /* 0x0000002f3000728c */ /* 0x000fcc000bf04270 */
[----:B------:R1:W3:Y:S03]  /*1fc0*/  SYNCS.PHASECHK.TRANS64.TRYWAIT P1, [UR4+0x28], R0 ;  /* 0x00002800ff0075a7 */ /* 0x0002e60008021104 */
[----:B------:R-:W-:Y:S05]  /*1fd0*/  BRA.U !UP0, `(.L_x_32) ;  /* 0x0000000508047547 */ /* 0x000fea000b800000 */
[----:B------:R-:W-:Y:S01]  /*1fe0*/  UIADD3 UR21, UPT, UPT, UR51, UR13, URZ ;  /* 0x0000000d33157290 */ /* 0x000fe2000fffe0ff */
[----:B------:R-:W-:-:S11]  /*1ff0*/  UMOV UR6, UR15 ;  /* 0x0000000f00067c82 */ /* 0x000fd60008000000 */
.L_x_40:
[----:B------:R-:W-:Y:S01]  /*2000*/  ULEA UR7, UR6, UR14, 0x3 ;  /* 0x0000000e06077291 */ /* 0x000fe2000f8e18ff */
[----:B---3--:R-:W-:Y:S01]  /*2010*/  @P3 MOV R2, 0xc000 ;  /* 0x0000c00000023802 */ /* 0x008fe20000000f00 */
[----:B--23--:R-:W-:Y:S10]  /*2020*/  @P1 BRA `(.L_x_33) ;  /* 0x00000000000c1947 */ /* 0x00cff40003800000 */
[----:B------:R-:W-:-:S04]  /*2030*/  SHF.L.U32 R3, R12, 0x1f, RZ ;  /* 0x0000001f0c037819 */ /* 0x000fc800000006ff */
[----:B--2-4-:R-:W2:Y:S02]  /*2040*/  SYNCS.PHASECHK.TRANS64.TRYWAIT P0, [UR7+0x28], R3 ;  /* 0x00002803ff0075a7 */ /* 0x014ea40008001107 */
[----:B--2---:R-:W-:Y:S05]  /*2050*/  @!P0 BRA `(.L_x_34) ;  /* 0x0000006000b48947 */ /* 0x004fea0003800000 */
.L_x_33:
[----:B------:R3:W-:Y:S01]  /*2060*/  @P3 SYNCS.ARRIVE.TRANS64 RZ, [UR7], R2 ;  /* 0x00000002ffff39a7 */ /* 0x0007e20008000007 */
[----:B------:R-:W-:-:S04]  /*2070*/  ULOP3.LUT UR4, UR31, 0x2, URZ, 0xfc, !UPT ;  /* 0x000000021f047892 */ /* 0x000fc8000f8efcff */
[----:B------:R-:W-:-:S09]  /*2080*/  UISETP.NE.AND UP0, UPT, UR4, 0x2, UPT ;  /* 0x000000020400788c */ /* 0x000fd2000bf05270 */
[----:B------:R-:W-:Y:S05]  /*2090*/  BRA.U UP0, `(.L_x_35) ;  /* 0x0000000100047547 */ /* 0x000fea000b800000 */
[----:B------:R-:W-:Y:S05]  /*20a0*/  BPT.TRAP 0x1 ;  /* 0x000000040000795c */ /* 0x000fea0000300000 */
.L_x_35:
[----:B------:R-:W-:Y:S04]  /*20b0*/  BSSY.RECONVERGENT B0, `(.L_x_36) ;  /* 0x0000003000007945 */ /* 0x000fe80003800200 */
[----:B------:R-:W-:Y:S05]  /*20c0*/  @!P2 BRA `(.L_x_37) ;  /* 0x000000000004a947 */ /* 0x000fea0003800000 */
[----:B------:R-:W-:Y:S05]  /*20d0*/  BPT.TRAP 0x1 ;  /* 0x000000040000795c */ /* 0x000fea0000300000 */
.L_x_37:
[----:B------:R-:W-:Y:S05]  /*20e0*/  BSYNC.RECONVERGENT B0 ;  /* 0x0000000000007941 */ /* 0x000fea0003800200 */
.L_x_36:
[----:B------:R-:W-:Y:S01]  /*20f0*/  UIADD3 UR4, UPT, UPT, UR6, 0x1, URZ ;  /* 0x0000000106047890 */ /* 0x000fe2000fffe0ff */
[----:B------:R-:W-:Y:S01]  /*2100*/  BSSY.RECONVERGENT B0, `(.L_x_38) ;  /* 0x000002a000007945 */ /* 0x000fe20003800200 */
[----:B--2-4-:R-:W-:Y:S02]  /*2110*/  ELECT P0, URZ, PT ;  /* 0x0000000000ff782f */ /* 0x014fe40003800000 */
[----:B------:R-:W-:-:S04]  /*2120*/  UISETP.NE.AND UP0, UPT, UR4, 0x5, UPT ;  /* 0x000000050400788c */ /* 0x000fc8000bf05270 */
[----:B------:R-:W-:Y:S02]  /*2130*/  USEL UR5, URZ, 0x1, UP0 ;  /* 0x00000001ff057887 */ /* 0x000fe40008000000 */
[----:B------:R-:W-:-:S04]  /*2140*/  USEL UR15, UR4, URZ, UP0 ;  /* 0x000000ff040f7287 */ /* 0x000fc80008000000 */
[----:B------:R-:W-:Y:S01]  /*2150*/  ULEA UR4, UR15, UR14, 0x3 ;  /* 0x0000000e0f047291 */ /* 0x000fe2000f8e18ff */
[----:B------:R-:W-:-:S04]  /*2160*/  LOP3.LUT R12, R12, UR5, RZ, 0x3c, !PT ;  /* 0x000000050c0c7c12 */ /* 0x000fc8000f8e3cff */
[----:B-1----:R-:W-:-:S04]  /*2170*/  SHF.L.U32 R0, R12, 0x1f, RZ ;  /* 0x0000001f0c007819 */ /* 0x002fc800000006ff */
[----:B------:R1:W2:Y:S01]  /*2180*/  SYNCS.PHASECHK.TRANS64.TRYWAIT P1, [UR4+0x28], R0 ;  /* 0x00002800ff0075a7 */ /* 0x0002a20008021104 */
[----:B------:R-:W-:Y:S05]  /*2190*/  @!P0 BRA `(.L_x_39) ;  /* 0x0000000000808947 */ /* 0x000fea0003800000 */
[----:B------:R-:W-:Y:S02]  /*21a0*/  ULEA UR24, UR6, UR30, 0xc ;  /* 0x0000001e06187291 */ /* 0x000fe4000f8e60ff */
[----:B------:R-:W-:Y:S02]  /*21b0*/  UIADD3 UR4, UP1, UPT, UR40, 0x80, URZ ;  /* 0x0000008028047890 */ /* 0x000fe4000ff3e0ff */
[----:B------:R-:W-:Y:S02]  /*21c0*/  ULEA UR24, UR24, UR14, 0x2 ;  /* 0x0000000e18187291 */ /* 0x000fe4000f8e10ff */
[----:B------:R-:W-:Y:S02]  /*21d0*/  USHF.L.U32 UR34, UR13, 0x6, URZ ;  /* 0x000000060d227899 */ /* 0x000fe400080006ff */
[----:B------:R-:W-:Y:S02]  /*21e0*/  ULEA UR8, UR6, UR14, 0xd ;  /* 0x0000000e06087291 */ /* 0x000fe4000f8e68ff */
[----:B------:R-:W-:-:S02]  /*21f0*/  UIADD3 UR22, UP0, UPT, UR40, 0x180, URZ ;  /* 0x0000018028167890 */ /* 0x000fc4000ff1e0ff */
[----:B------:R-:W-:Y:S02]  /*2200*/  ULOP3.LUT UR33, UR7, 0xfefffff8, URZ, 0xc0, !UPT ;  /* 0xfefffff807217892 */ /* 0x000fe4000f8ec0ff */
[----:B------:R-:W-:Y:S02]  /*2210*/  UIADD3.X UR5, UPT, UPT, URZ, UR41, URZ, UP1, !UPT ;  /* 0x00000029ff057290 */ /* 0x000fe40008ffe4ff */
[----:B------:R-:W-:Y:S02]  /*2220*/  UIADD3 UR32, UPT, UPT, UR24, 0x6400, URZ ;  /* 0x0000640018207890 */ /* 0x000fe4000fffe0ff */
[----:B------:R-:W-:Y:S02]  /*2230*/  UPRMT UR10, URZ, 0x5410, UR29 ;  /* 0x00005410ff0a7896 */ /* 0x000fe4000800001d */
[----:B------:R-:W-:Y:S02]  /*2240*/  UIADD3 UR26, UPT, UPT, UR34, 0x20, URZ ;  /* 0x00000020221a7890 */ /* 0x000fe4000fffe0ff */
[----:B------:R-:W-:-:S02]  /*2250*/  UIADD3 UR24, UPT, UPT, UR24, 0x8400, URZ ;  /* 0x0000840018187890 */ /* 0x000fc4000fffe0ff */
        /* <DEDUP_REMOVED lines=13> */
[----:B------:R-:W-:Y:S01]  /*2330*/  UMOV UR12, UR36 ;  /* 0x00000024000c7c82 */ /* 0x000fe20008000000 */
[----:B------:R-:W-:Y:S01]  /*2340*/  UMOV UR9, UR33 ;  /* 0x0000002100097c82 */ /* 0x000fe20008000000 */
[----:B------:R4:W-:Y:S01]  /*2350*/  UTMALDG.3D.MULTICAST.2CTA [UR24], [UR4], UR10, desc[UR38] ;  /* 0x00002618040073b4 */ /* 0x0009e2000821180a */
[----:B------:R1:W-:Y:S01]  /*2360*/  UTMALDG.3D.2CTA [UR16], [UR22], desc[UR38] ;  /* 0x00002610160075b4 */ /* 0x0003e20008211000 */
[----:B----4-:R-:W-:-:S02]  /*2370*/  UMOV UR10, UR26 ;  /* 0x0000001a000a7c82 */ /* 0x010fc40008000000 */
[----:B------:R1:W-:Y:S02]  /*2380*/  UTMALDG.3D.2CTA [UR8], [UR22], desc[UR38] ;  /* 0x00002608160075b4 */ /* 0x0003e40008211000 */
[----:B-1----:R-:W-:Y:S01]  /*2390*/  NOP ;  /* 0x0000000000007918 */ /* 0x002fe20000000000 */
.L_x_39:
[----:B------:R-:W-:Y:S05]  /*23a0*/  BSYNC.RECONVERGENT B0 ;  /* 0x0000000000007941 */ /* 0x000fea0003800200 */
.L_x_38:
[----:B------:R-:W-:Y:S01]  /*23b0*/  UIADD3 UR13, UPT, UPT, UR13, 0x1, URZ ;  /* 0x000000010d0d7890 */ /* 0x000fe2000fffe0ff */
[----:B------:R-:W-:-:S03]  /*23c0*/  UMOV UR6, UR15 ;  /* 0x0000000f00067c82 */ /* 0x000fc60008000000 */
[----:B------:R-:W-:-:S09]  /*23d0*/  UISETP.NE.AND UP0, UPT, UR13, UR21, UPT ;  /* 0x000000150d00728c */ /* 0x000fd2000bf05270 */
[----:B------:R-:W-:Y:S05]  /*23e0*/  BRA.U UP0, `(.L_x_40) ;  /* 0xfffffffd00047547 */ /* 0x000fea000b83ffff */
.L_x_32:
[C---:B------:R-:W-:Y:S01]  /*23f0*/  LEA R3, R11.reuse, UR14, 0x3 ;  /* 0x0000000e0b037c11 */ /* 0x040fe2000f8e18ff */
[----:B------:R-:W-:Y:S01]  /*2400*/  NOP ;  /* 0x0000000000007918 */ /* 0x000fe20000000000 */
[----:B-1----:R-:W-:Y:S02]  /*2410*/  SHF.L.U32 R0, R10, 0x1f, RZ ;  /* 0x0000001f0a007819 */ /* 0x002fe400000006ff */
[----:B------:R-:W-:Y:S02]  /*2420*/  LEA R5, R11, UR14, 0x4 ;  /* 0x0000000e0b057c11 */ /* 0x000fe4000f8e20ff */
[----:B--2-4-:R-:W1:Y:S02]  /*2430*/  SYNCS.PHASECHK.TRANS64.TRYWAIT P0, [R3+URZ+0x90], R0 ;  /* 0x00009000030075a7 */ /* 0x014e6400080011ff */
[----:B-1----:R-:W-:Y:S05]  /*2440*/  @!P0 BRA `(.L_x_41) ;  /* 0x0000005c00d08947 */ /* 0x002fea0003800000 */
.L_x_139:
[----:B------:R-:W2:Y:S01]  /*2450*/  LDS.128 R4, [R5+0x120] ;  /* 0x0001200005047984 */ /* 0x000ea20000000c00 */
[----:B------:R-:W-:Y:S01]  /*2460*/  UISETP.GE.AND UP0, UPT, UR42, 0x1, UPT ;  /* 0x000000012a00788c */ /* 0x000fe2000bf06270 */
[----:B------:R-:W-:Y:S01]  /*2470*/  @!PT LDS RZ, [RZ] ;  /* 0x00000000fffff984 */ /* 0x000fe20000000800 */
[----:B------:R-:W-:Y:S01]  /*2480*/  @!PT LDS RZ, [RZ] ;  /* 0x00000000fffff984 */ /* 0x000fe20000000800 */
[----:B------:R-:W-:Y:S01]  /*2490*/  @!PT LDS RZ, [RZ] ;  /* 0x00000000fffff984 */ /* 0x000fe20000000800 */
[----:B------:R-:W-:Y:S01]  /*24a0*/  @!PT LDS RZ, [RZ] ;  /* 0x00000000fffff984 */ /* 0x000fe20000000800 */
[----:B------:R4:W-:Y:S06]  /*24b0*/  MEMBAR.ALL.CTA ;  /* 0x0000000000007992 */ /* 0x0009ec0000008000 */
[----:B----4-:R-:W4:Y:S01]  /*24c0*/  FENCE.VIEW.ASYNC.S ;  /* 0x00000000000073c6 */ /* 0x010f220000000000 */
[----:B--2---:R-:W-:-:S13]  /*24d0*/  LOP3.LUT P0, RZ, R6, 0x1, RZ, 0xc0, !PT ;  /* 0x0000000106ff7812 */ /* 0x004fda000780c0ff */
[----:B----4-:R-:W-:Y:S01]  /*24e0*/  VOTEU.ANY UP1, P0 ;  /* 0x0000000000ff7886 */ /* 0x010fe20000020100 */
[----:B------:R-:W-:-:S13]  /*24f0*/  PLOP3.LUT P0, PT, PT, PT, UP1, 0x80, 0x8 ;  /* 0x000000000008781c */ /* 0x000fda0003f0f018 */
[----:B-1----:R-:W-:Y:S02]  /*2500*/  @P0 LOP3.LUT R0, R5, 0xffff, RZ, 0xc0, !PT ;  /* 0x0000ffff05000812 */ /* 0x002fe400078ec0ff */
[----:B---3--:R-:W-:Y:S02]  /*2510*/  @P0 MOV R2, R4 ;  /* 0x0000000400020202 */ /* 0x008fe40000000f00 */
[----:B------:R-:W-:Y:S01]  /*2520*/  @P0 R2UR UR5, R0 ;  /* 0x00000000000502ca */ /* 0x000fe200000e0000 */
[----:B------:R-:W-:Y:S01]  /*2530*/  VIADD R0, R3, 0xa0 ;  /* 0x000000a003007836 */ /* 0x000fe20000000000 */
[----:B------:R-:W-:Y:S02]  /*2540*/  @P0 SHF.R.U32.HI R4, RZ, 0x10, R5 ;  /* 0x00000010ff040819 */ /* 0x000fe40000011605 */
[----:B------:R-:W-:Y:S02]  /*2550*/  @P0 R2UR UR6, R2 ;  /* 0x00000000020602ca */ /* 0x000fe400000e0000 */
[----:B------:R-:W-:-:S02]  /*2560*/  PRMT R0, RZ, 0x654, R0 ;  /* 0x00000654ff007816 */ /* 0x000fc40000000000 */
[----:B------:R-:W-:Y:S02]  /*2570*/  @P0 R2UR UR4, R4 ;  /* 0x00000000040402ca */ /* 0x000fe400000e0000 */
[----:B------:R1:W-:Y:S03]  /*2580*/  SYNCS.ARRIVE.TRANS64.RED.A1T0 RZ, [R0+URZ], RZ ;  /* 0x000000ff00ff79a7 */ /* 0x0003e600081004ff */
[----:B------:R-:W-:-:S04]  /*2590*/  @UP1 UMOV UR43, UR5 ;  /* 0x00000005002b1c82 */ /* 0x000fc80008000000 */
[----:B------:R-:W-:-:S04]  /*25a0*/  @UP1 UMOV UR44, UR6 ;  /* 0x00000006002c1c82 */ /* 0x000fc80008000000 */
[----:B------:R-:W-:Y:S01]  /*25b0*/  @UP1 UMOV UR36, UR4 ;  /* 0x0000000400241c82 */ /* 0x000fe20008000000 */
[----:B------:R-:W-:Y:S05]  /*25c0*/  BRA.U !UP0, `(.L_x_42) ;  /* 0x0000000108d47547 */ /* 0x000fea000b800000 */
[----:B------:R-:W2:Y:S01]  /*25d0*/  LDCU.128 UR16, c[0x0][0xb10] ;  /* 0x00016200ff1077ac */ /* 0x000ea20008000c00 */
[----:B------:R-:W3:Y:S01]  /*25e0*/  LDCU UR23, c[0x0][0xb20] ;  /* 0x00016400ff1777ac */ /* 0x000ee20008000800 */
[----:B------:R-:W4:Y:S01]  /*25f0*/  LDCU UR22, c[0x0][0xb0c] ;  /* 0x00016180ff1677ac */ /* 0x000f220008000800 */
[----:B------:R-:W1:Y:S01]  /*2600*/  LDCU.64 UR8, c[0x0][0xb28] ;  /* 0x00016500ff0877ac */ /* 0x000e620008000a00 */
[----:B------:R-:W-:Y:S02]  /*2610*/  UISETP.NE.AND UP3, UPT, UR42, 0x1, UPT ;  /* 0x000000012a00788c */ /* 0x000fe4000bf65270 */
[----:B--2---:R-:W-:Y:S02]  /*2620*/  UIMAD.WIDE.U32 UR6, UR45, UR19, URZ ;  /* 0x000000132d0672a5 */ /* 0x004fe4000f8e00ff */
[----:B------:R-:W-:Y:S02]  /*2630*/  UIMAD.WIDE.U32 UR4, UR46, UR16, URZ ;  /* 0x000000102e0472a5 */ /* 0x000fe4000f8e00ff */
[----:B------:R-:W-:-:S02]  /*2640*/  UISETP.NE.AND UP0, UPT, UR18, 0x1, UPT ;  /* 0x000000011200788c */ /* 0x000fc4000bf05270 */
[----:B------:R-:W-:Y:S01]  /*2650*/  UIMAD.WIDE.U32 UR20, UR43, UR19, URZ ;  /* 0x000000132b1472a5 */ /* 0x000fe2000f8e00ff */
[----:B------:R-:W-:Y:S02]  /*2660*/  UMOV UR6, UR7 ;  /* 0x0000000700067c82 */ /* 0x000fe40008000000 */
[----:B------:R-:W-:Y:S01]  /*2670*/  UMOV UR4, UR5 ;  /* 0x0000000500047c82 */ /* 0x000fe20008000000 */
[----:B---3--:R-:W-:Y:S02]  /*2680*/  USHF.R.U32.HI UR6, URZ, UR23, UR6 ;  /* 0x00000017ff067299 */ /* 0x008fe40008011606 */
[----:B----4-:R-:W-:Y:S02]  /*2690*/  UISETP.NE.AND UP2, UPT, UR22, 0x1, UPT ;  /* 0x000000011600788c */ /* 0x010fe4000bf45270 */
[----:B------:R-:W-:Y:S02]  /*26a0*/  USHF.R.U32.HI UR4, URZ, UR17, UR4 ;  /* 0x00000011ff047299 */ /* 0x000fe40008011604 */
[----:B------:R-:W-:-:S02]  /*26b0*/  USEL UR5, UR45, UR6, !UP0 ;  /* 0x000000062d057287 */ /* 0x000fc4000c000000 */
[----:B------:R-:W-:Y:S02]  /*26c0*/  USEL UR6, UR46, UR4, !UP2 ;  /* 0x000000042e067287 */ /* 0x000fe4000d000000 */
[----:B-1----:R-:W-:Y:S01]  /*26d0*/  UIMAD.WIDE.U32 UR10, UR5, UR8, URZ ;  /* 0x00000008050a72a5 */ /* 0x002fe2000f8e00ff */
[----:B------:R-:W-:Y:S01]  /*26e0*/  UMOV UR4, UR21 ;  /* 0x0000001500047c82 */ /* 0x000fe20008000000 */
[----:B------:R-:W-:Y:S02]  /*26f0*/  UIMAD.WIDE.U32 UR12, UR44, UR16, URZ ;  /* 0x000000102c0c72a5 */ /* 0x000fe4000f8e00ff */
[----:B------:R-:W-:-:S03]  /*2700*/  UIMAD.WIDE.U32 UR20, UR6, UR8, URZ ;  /* 0x00000008061472a5 */ /* 0x000fc6000f8e00ff */
[----:B------:R-:W-:Y:S01]  /*2710*/  UMOV UR10, UR11 ;  /* 0x0000000b000a7c82 */ /* 0x000fe20008000000 */
[----:B------:R-:W-:Y:S02]  /*2720*/  USHF.R.U32.HI UR4, URZ, UR23, UR4 ;  /* 0x00000017ff047299 */ /* 0x000fe40008011604 */
[----:B------:R-:W-:Y:S01]  /*2730*/  @UP3 USHF.R.U32.HI UR5, URZ, UR9, UR10 ;  /* 0x00000009ff053299 */ /* 0x000fe2000801160a */
[----:B------:R-:W-:Y:S01]  /*2740*/  UMOV UR12, UR13 ;  /* 0x0000000d000c7c82 */ /* 0x000fe20008000000 */
[----:B------:R-:W-:Y:S01]  /*2750*/  UMOV UR20, UR21 ;  /* 0x0000001500147c82 */ /* 0x000fe20008000000 */
[----:B------:R-:W-:Y:S02]  /*2760*/  USHF.R.U32.HI UR17, URZ, UR17, UR12 ;  /* 0x00000011ff117299 */ /* 0x000fe4000801160c */
[----:B------:R-:W-:Y:S02]  /*2770*/  USEL UR4, UR43, UR4, !UP0 ;  /* 0x000000042b047287 */ /* 0x000fe4000c000000 */
[----:B------:R-:W-:-:S02]  /*2780*/  @UP3 USHF.R.U32.HI UR6, URZ, UR9, UR20 ;  /* 0x00000009ff063299 */ /* 0x000fc40008011614 */
[----:B------:R-:W-:Y:S02]  /*2790*/  UIMAD UR7, UR42, UR5, URZ ;  /* 0x000000052a0772a4 */ /* 0x000fe4000f8e02ff */
[----:B------:R-:W-:Y:S02]  /*27a0*/  USEL UR5, UR44, UR17, !UP2 ;  /* 0x000000112c057287 */ /* 0x000fe4000d000000 */
[----:B------:R-:W-:Y:S02]  /*27b0*/  UIMAD UR10, UR42, UR6, URZ ;  /* 0x000000062a0a72a4 */ /* 0x000fe4000f8e02ff */
[----:B------:R-:W-:Y:S02]  /*27c0*/  UISETP.GE.AND UP0, UPT, UR4, UR7, UPT ;  /* 0x000000070400728c */ /* 0x000fe4000bf06270 */
[----:B------:R-:W-:Y:S02]  /*27d0*/  UIMAD.WIDE.U32 UR12, UR4, UR8, URZ ;  /* 0x00000008040c72a5 */ /* 0x000fe4000f8e00ff */
[----:B------:R-:W-:-:S02]  /*27e0*/  UISETP.GE.OR UP0, UPT, UR5, UR10, UP0 ;  /* 0x0000000a0500728c */ /* 0x000fc40008706670 */
        /* <DEDUP_REMOVED lines=19> */
.L_x_42:
[----:B------:R-:W2:Y:S02]  /*2920*/  LDCU UR4, c[0x0][0xb30] ;  /* 0x00016600ff0477ac */ /* 0x000ea40008000800 */
[----:B--2---:R-:W-:-:S09]  /*2930*/  UISETP.NE.AND UP0, UPT, UR4, 0x1, UPT ;  /* 0x000000010400788c */ /* 0x004fd2000bf05270 */
[----:B------:R-:W-:Y:S05]  /*2940*/  BRA.U UP0, `(.L_x_43) ;  /* 0x0000000100447547 */ /* 0x000fea000b800000 */
[----:B------:R-:W2:Y:S01]  /*2950*/  LDCU.128 UR8, c[0x0][0xb10] ;  /* 0x00016200ff0877ac */ /* 0x000ea20008000c00 */
[----:B------:R-:W3:Y:S01]  /*2960*/  LDCU UR12, c[0x0][0xb0c] ;  /* 0x00016180ff0c77ac */ /* 0x000ee20008000800 */
[----:B------:R-:W4:Y:S01]  /*2970*/  LDCU UR13, c[0x0][0xb20] ;  /* 0x00016400ff0d77ac */ /* 0x000f220008000800 */
[----:B--2---:R-:W-:Y:S02]  /*2980*/  UIMAD.WIDE.U32 UR6, UR44, UR8, URZ ;  /* 0x000000082c0672a5 */ /* 0x004fe4000f8e00ff */
[----:B------:R-:W-:Y:S02]  /*2990*/  UIMAD.WIDE.U32 UR4, UR43, UR11, URZ ;  /* 0x0000000b2b0472a5 */ /* 0x000fe4000f8e00ff */
[----:B---3--:R-:W-:Y:S02]  /*29a0*/  UISETP.NE.AND UP2, UPT, UR12, 0x1, UPT ;  /* 0x000000010c00788c */ /* 0x008fe4000bf45270 */
[----:B------:R-:W-:Y:S01]  /*29b0*/  UISETP.NE.AND UP0, UPT, UR10, 0x1, UPT ;  /* 0x000000010a00788c */ /* 0x000fe2000bf05270 */
[----:B------:R-:W-:-:S02]  /*29c0*/  UMOV UR6, UR7 ;  /* 0x0000000700067c82 */ /* 0x000fc40008000000 */
[----:B------:R-:W-:Y:S01]  /*29d0*/  UMOV UR4, UR5 ;  /* 0x0000000500047c82 */ /* 0x000fe20008000000 */
[----:B------:R-:W-:Y:S02]  /*29e0*/  USHF.R.U32.HI UR9, URZ, UR9, UR6 ;  /* 0x00000009ff097299 */ /* 0x000fe40008011606 */
[----:B----4-:R-:W-:Y:S02]  /*29f0*/  USHF.R.U32.HI UR4, URZ, UR13, UR4 ;  /* 0x0000000dff047299 */ /* 0x010fe40008011604 */
[----:B------:R-:W-:Y:S02]  /*2a00*/  USEL UR5, UR44, UR9, !UP2 ;  /* 0x000000092c057287 */ /* 0x000fe4000d000000 */
[----:B------:R-:W-:-:S04]  /*2a10*/  USEL UR4, UR43, UR4, !UP0 ;  /* 0x000000042b047287 */ /* 0x000fc8000c000000 */
[----:B------:R-:W-:Y:S02]  /*2a20*/  UIADD3 UR6, UPT, UPT, UR5, -UR4, URZ ;  /* 0x8000000405067290 */ /* 0x000fe4000fffe0ff */
[----:B------:R-:W-:Y:S02]  /*2a30*/  UIADD3 UR4, UPT, UPT, -UR5, UR4, URZ ;  /* 0x0000000405047290 */ /* 0x000fe4000fffe1ff */
[----:B------:R-:W-:Y:S02]  /*2a40*/  UIMAD UR43, UR6, UR10, UR43 ;  /* 0x0000000a062b72a4 */ /* 0x000fe4000f8e022b */
[----:B------:R-:W-:-:S12]  /*2a50*/  UIMAD UR44, UR4, UR12, UR44 ;  /* 0x0000000c042c72a4 */ /* 0x000fd8000f8e022c */
.L_x_43:
[----:B------:R-:W-:Y:S01]  /*2a60*/  VIADD R11, R11, 0x1 ;  /* 0x000000010b0b7836 */ /* 0x000fe20000000000 */
[----:B------:R-:W-:Y:S02]  /*2a70*/  R2UR UR5, R59 ;  /* 0x000000003b0572ca */ /* 0x000fe400000e0000 */
[----:B------:R-:W-:Y:S02]  /*2a80*/  R2UR UR4, R58 ;  /* 0x000000003a0472ca */ /* 0x000fe400000e0000 */
[C---:B------:R-:W-:Y:S02]  /*2a90*/  ISETP.NE.AND P0, PT, R11.reuse, 0x2, PT ;  /* 0x000000020b00780c */ /* 0x040fe40003f05270 */
[----:B------:R-:W-:Y:S02]  /*2aa0*/  PLOP3.LUT P1, PT, PT, PT, PT, 0x80, 0x8 ;  /* 0x000000000008781c */ /* 0x000fe40003f2f070 */
[----:B------:R-:W-:Y:S02]  /*2ab0*/  SEL R3, RZ, 0x1, P0 ;  /* 0x00000001ff037807 */ /* 0x000fe40000000000 */
[----:B------:R-:W-:-:S02]  /*2ac0*/  SEL R11, R11, RZ, P0 ;  /* 0x000000ff0b0b7207 */ /* 0x000fc40000000000 */
[----:B------:R-:W-:Y:S01]  /*2ad0*/  LOP3.LUT R10, R10, R3, RZ, 0x3c, !PT ;  /* 0x000000030a0a7212 */ /* 0x000fe200078e3cff */
[----:B------:R-:W-:Y:S02]  /*2ae0*/  UIADD3 UR20, UPT, UPT, UR44, UR5, URZ ;  /* 0x000000052c147290 */ /* 0x000fe4000fffe0ff */
[----:B------:R-:W-:Y:S01]  /*2af0*/  UIADD3 UR21, UPT, UPT, UR43, UR4, URZ ;  /* 0x000000042b157290 */ /* 0x000fe2000fffe0ff */
[----:B------:R-:W-:Y:S11]  /*2b00*/  BRA.U UP1, `(.L_x_44) ;  /* 0xffffffed01b07547 */ /* 0x000ff6000b83ffff */
[----:B------:R-:W-:Y:S01]  /*2b10*/  UIADD3 UR14, UPT, UPT, UR14, 0x28, URZ ;  /* 0x000000280e0e7890 */ /* 0x000fe2000fffe0ff */
[----:B------:R-:W-:-:S03]  /*2b20*/  SHF.L.U32 R3, R12, 0x1f, RZ ;  /* 0x0000001f0c037819 */ /* 0x000fc600000006ff */
[----:B------:R-:W-:-:S09]  /*2b30*/  ULEA UR4, UR15, UR14, 0x3 ;  /* 0x0000000e0f047291 */ /* 0x000fd2000f8e18ff */
[----:B------:R-:W2:Y:S02]  /*2b40*/  SYNCS.PHASECHK.TRANS64.TRYWAIT P0, [UR4], R3 ;  /* 0x00000003ff0075a7 */ /* 0x000ea40008001104 */
[----:B--2---:R-:W-:Y:S05]  /*2b50*/  @!P0 BRA `(.L_x_45) ;  /* 0x0000005800208947 */ /* 0x004fea0003800000 */
.L_x_141:
[----:B------:R-:W-:-:S04]  /*2b60*/  UIADD3 UR4, UPT, UPT, UR15, 0x1, URZ ;  /* 0x000000010f047890 */ /* 0x000fc8000fffe0ff */
[----:B------:R-:W-:-:S04]  /*2b70*/  UISETP.NE.AND UP0, UPT, UR4, 0x5, UPT ;  /* 0x000000050400788c */ /* 0x000fc8000bf05270 */
[----:B------:R-:W-:Y:S02]  /*2b80*/  USEL UR6, URZ, 0x1, UP0 ;  /* 0x00000001ff067887 */ /* 0x000fe40008000000 */
[----:B------:R-:W-:-:S04]  /*2b90*/  USEL UR4, UR4, URZ, UP0 ;  /* 0x000000ff04047287 */ /* 0x000fc80008000000 */
[----:B------:R-:W-:Y:S01]  /*2ba0*/  ULEA UR5, UR4, UR14, 0x3 ;  /* 0x0000000e04057291 */ /* 0x000fe2000f8e18ff */
[----:B------:R-:W-:-:S04]  /*2bb0*/  LOP3.LUT R2, R12, UR6, RZ, 0x3c, !PT ;  /* 0x000000060c027c12 */ /* 0x000fc8000f8e3cff */
[----:B-1----:R-:W-:-:S04]  /*2bc0*/  SHF.L.U32 R3, R2, 0x1f, RZ ;  /* 0x0000001f02037819 */ /* 0x002fc800000006ff */
[----:B------:R-:W1:Y:S02]  /*2bd0*/  SYNCS.PHASECHK.TRANS64.TRYWAIT P0, [UR5], R3 ;  /* 0x00000003ff0075a7 */ /* 0x000e640008001105 */
[----:B-1----:R-:W-:Y:S05]  /*2be0*/  @!P0 BRA `(.L_x_46) ;  /* 0x0000005800148947 */ /* 0x002fea0003800000 */
.L_x_143:
        /* <DEDUP_REMOVED lines=9> */
.L_x_145:
        /* <DEDUP_REMOVED lines=9> */
.L_x_147:
[----:B------:R-:W-:-:S04]  /*2d10*/  UIADD3 UR4, UPT, UPT, UR4, 0x1, URZ ;  /* 0x0000000104047890 */ /* 0x000fc8000fffe0ff */
[----:B------:R-:W-:-:S04]  /*2d20*/  UISETP.NE.AND UP0, UPT, UR4, 0x5, UPT ;  /* 0x000000050400788c */ /* 0x000fc8000bf05270 */
[----:B------:R-:W-:Y:S02]  /*2d30*/  USEL UR5, URZ, 0x1, UP0 ;  /* 0x00000001ff057887 */ /* 0x000fe40008000000 */
[----:B------:R-:W-:-:S04]  /*2d40*/  USEL UR4, UR4, URZ, UP0 ;  /* 0x000000ff04047287 */ /* 0x000fc80008000000 */
[----:B------:R-:W-:Y:S01]  /*2d50*/  ULEA UR4, UR4, UR14, 0x3 ;  /* 0x0000000e04047291 */ /* 0x000fe2000f8e18ff */
[----:B-1----:R-:W-:-:S04]  /*2d60*/  LOP3.LUT R3, R2, UR5, RZ, 0x3c, !PT ;  /* 0x0000000502037c12 */ /* 0x002fc8000f8e3cff */
[----:B------:R-:W-:Y:S01]  /*2d70*/  SHF.L.U32 R3, R3, 0x1f, RZ ;  /* 0x0000001f03037819 */ /* 0x000fe200000006ff */
[----:B------:R-:W-:-:S07]  /*2d80*/  IMAD.U32 R0, RZ, RZ, UR4 ;  /* 0x00000004ff007e24 */ /* 0x000fce000f8e00ff */
.L_x_49:
[----:B-1----:R1:W2:Y:S02]  /*2d90*/  SYNCS.PHASECHK.TRANS64.TRYWAIT P0, [R0+URZ], R3 ;  /* 0x00000003000075a7 */ /* 0x0022a400080011ff */
[----:B--2---:R-:W-:Y:S05]  /*2da0*/  @!P0 NANOSLEEP.SYNCS 0x989680 ;  /* 0x009896800000895d */ /* 0x004fea0003900000 */
[----:B------:R-:W2:Y:S02]  /*2db0*/  @!P0 SYNCS.PHASECHK.TRANS64 P0, [R0+URZ], R3 ;  /* 0x00000003000085a7 */ /* 0x000ea400080010ff */
[----:B--2---:R-:W-:Y:S05]  /*2dc0*/  @P0 EXIT ;  /* 0x000000000000094d */ /* 0x004fea0003800000 */
[----:B------:R-:W-:Y:S05]  /*2dd0*/  BRA `(.L_x_49) ;  /* 0xfffffffc00ec7947 */ /* 0x000fea000383ffff */
.L_x_22:
[----:B------:R-:W-:-:S04]  /*2de0*/  UISETP.NE.AND UP0, UPT, UR53, URZ, UPT ;  /* 0x000000ff3500728c */ /* 0x000fc8000bf05270 */
[----:B------:R-:W-:-:S09]  /*2df0*/  UISETP.NE.OR UP0, UPT, UR18, 0x1, UP0 ;  /* 0x000000011200788c */ /* 0x000fd20008705670 */
[----:B------:R-:W-:Y:S05]  /*2e00*/  BRA.U UP0, `(.L_x_50) ;  /* 0x0000000500487547 */ /* 0x000fea000b800000 */
[----:B------:R-:W-:Y:S01]  /*2e10*/  ISETP.GE.U32.AND P2, PT, R3, 0x4, PT ;  /* 0x000000040300780c */ /* 0x000fe20003f46070 */
[----:B------:R-:W-:Y:S01]  /*2e20*/  IMAD.MOV.U32 R12, RZ, RZ, 0x1 ;  /* 0x00000001ff0c7424 */ /* 0x000fe200078e00ff */
[----:B------:R-:W-:Y:S02]  /*2e30*/  CS2R R10, SRZ ;  /* 0x00000000000a7805 */ /* 0x000fe4000001ff00 */
[----:B------:R-:W-:Y:S01]  /*2e40*/  CS2R R8, SRZ ;  /* 0x0000000000087805 */ /* 0x000fe2000001ff00 */
[----:B------:R-:W-:Y:S01]  /*2e50*/  UMOV UR6, 0x400 ;  /* 0x0000040000067882 */ /* 0x000fe20000000000 */
[----:B------:R-:W-:Y:S01]  /*2e60*/  UMOV UR5, URZ ;  /* 0x000000ff00057c82 */ /* 0x000fe20008000000 */
[----:B------:R-:W-:-:S12]  /*2e70*/  ULEA UR6, UR53, UR6, 0x18 ;  /* 0x0000000635067291 */ /* 0x000fd8000f8ec0ff */
.L_x_54:
[----:B------:R-:W-:Y:S02]  /*2e80*/  LEA R0, R8, UR6, 0x3 ;  /* 0x0000000608007c11 */ /* 0x000fe4000f8e18ff */
[----:B------:R-:W-:-:S03]  /*2e90*/  SHF.L.U32 R5, R9, 0x1f, RZ ;  /* 0x0000001f09057819 */ /* 0x000fc600000006ff */
[----:B------:R-:W-:Y:S01]  /*2ea0*/  VIADD R4, R0, 0x100 ;  /* 0x0000010000047836 */ /* 0x000fe20000000000 */
[----:B------:R-:W1:Y:S02]  /*2eb0*/  SYNCS.PHASECHK.TRANS64.TRYWAIT P0, [R0+URZ+0xf0], R5 ;  /* 0x0000f005000075a7 */ /* 0x000e6400080011ff */
[----:B-1----:R-:W-:Y:S05]  /*2ec0*/  @!P0 BRA `(.L_x_51) ;  /* 0x0000005400a48947 */ /* 0x002fea0003800000 */
.L_x_148:
[----:B------:R-:W-:Y:S01]  /*2ed0*/  ULEA UR4, UR5, UR6, 0x3 ;  /* 0x0000000605047291 */ /* 0x000fe2000f8e18ff */
[----:B------:R-:W-:Y:S01]  /*2ee0*/  PRMT R4, RZ, 0x654, R4 ;  /* 0x00000654ff047816 */ /* 0x000fe20000000004 */
[----:B-1----:R-:W-:Y:S01]  /*2ef0*/  @!P2 IMAD.MOV.U32 R5, RZ, RZ, 0x10 ;  /* 0x00000010ff05a424 */ /* 0x002fe200078e00ff */
[----:B------:R-:W-:Y:S01]  /*2f00*/  SHF.L.U32 R7, R12, 0x1f, RZ ;  /* 0x0000001f0c077819 */ /* 0x000fe200000006ff */
[----:B------:R-:W-:Y:S01]  /*2f10*/  UIADD3 UR7, UPT, UPT, UR4, 0x90, URZ ;  /* 0x0000009004077890 */ /* 0x000fe2000fffe0ff */
[----:B------:R1:W-:Y:S05]  /*2f20*/  SYNCS.ARRIVE.TRANS64.RED.A1T0 RZ, [R4+URZ], RZ ;  /* 0x000000ff04ff79a7 */ /* 0x0003ea00081004ff */
[----:B------:R-:W-:Y:S01]  /*2f30*/  IMAD.U32 R0, RZ, RZ, UR7 ;  /* 0x00000007ff007e24 */ /* 0x000fe2000f8e00ff */
[----:B------:R-:W2:Y:S04]  /*2f40*/  SYNCS.PHASECHK.TRANS64.TRYWAIT P0, [UR4+0xa0], R7 ;  /* 0x0000a007ff0075a7 */ /* 0x000ea80008001104 */
[----:B------:R-:W-:Y:S01]  /*2f50*/  PRMT R13, R3, 0x654, R0 ;  /* 0x00000654030d7816 */ /* 0x000fe20000000000 */
[----:B-12---:R-:W-:Y:S06]  /*2f60*/  @!P0 BRA `(.L_x_52) ;  /* 0x0000005400908947 */ /* 0x006fec0003800000 */
.L_x_150:
[----:B------:R-:W-:Y:S01]  /*2f70*/  ULEA UR8, UR5, UR6, 0x4 ;  /* 0x0000000605087291 */ /* 0x000fe2000f8e20ff */
[----:B------:R-:W-:Y:S01]  /*2f80*/  SEL R2, R13, R2, !P2 ;  /* 0x000000020d027207 */ /* 0x000fe20005000000 */
[----:B------:R-:W-:Y:S01]  /*2f90*/  UIADD3 UR9, UPT, UPT, UR4, 0x90, URZ ;  /* 0x0000009004097890 */ /* 0x000fe2000fffe0ff */
[----:B-1----:R-:W-:Y:S01]  /*2fa0*/  LEA R0, R11, UR6, 0x3 ;  /* 0x000000060b007c11 */ /* 0x002fe2000f8e18ff */
[----:B------:R-:W-:Y:S01]  /*2fb0*/  UIADD3 UR8, UPT, UPT, UR8, 0x120, URZ ;  /* 0x0000012008087890 */ /* 0x000fe2000fffe0ff */
[----:B------:R1:W-:Y:S01]  /*2fc0*/  @!P2 SYNCS.ARRIVE.TRANS64.RED RZ, [R2+URZ], R5 ;  /* 0x0000000502ffa9a7 */ /* 0x0003e200080004ff */
[----:B------:R-:W-:Y:S01]  /*2fd0*/  UIADD3 UR4, UPT, UPT, UR5, 0x1, URZ ;  /* 0x0000000105047890 */ /* 0x000fe2000fffe0ff */
[----:B------:R-:W-:-:S03]  /*2fe0*/  VIADD R8, R8, 0x1 ;  /* 0x0000000108087836 */ /* 0x000fc60000000000 */
[----:B------:R-:W-:Y:S02]  /*2ff0*/  UISETP.NE.AND UP0, UPT, UR4, 0x2, UPT ;  /* 0x000000020400788c */ /* 0x000fe4000bf05270 */
[----:B------:R-:W-:Y:S01]  /*3000*/  ISETP.NE.AND P0, PT, R8, 0x2, PT ;  /* 0x000000020800780c */ /* 0x000fe20003f05270 */
[----:B------:R-:W-:Y:S06]  /*3010*/  UGETNEXTWORKID.BROADCAST [UR8], [UR9] ;  /* 0x00000000080073ca */ /* 0x000fec0008000100 */
[----:B------:R-:W-:Y:S02]  /*3020*/  USEL UR7, URZ, 0x1, UP0 ;  /* 0x00000001ff077887 */ /* 0x000fe40008000000 */
[----:B------:R-:W-:-:S04]  /*3030*/  USEL UR5, UR4, URZ, UP0 ;  /* 0x000000ff04057287 */ /* 0x000fc80008000000 */
[----:B------:R-:W-:Y:S02]  /*3040*/  LOP3.LUT R12, R12, UR7, RZ, 0x3c, !PT ;  /* 0x000000070c0c7c12 */ /* 0x000fe4000f8e3cff */
[----:B-1----:R-:W-:-:S04]  /*3050*/  SHF.L.U32 R5, R10, 0x1f, RZ ;  /* 0x0000001f0a057819 */ /* 0x002fc800000006ff */
[----:B------:R-:W1:Y:S02]  /*3060*/  SYNCS.PHASECHK.TRANS64.TRYWAIT P1, [R0+URZ+0x90], R5 ;  /* 0x00009005000075a7 */ /* 0x000e6400080211ff */
[----:B-1----:R-:W-:Y:S05]  /*3070*/  @!P1 BRA `(.L_x_53) ;  /* 0x0000005400649947 */ /* 0x002fea0003800000 */
.L_x_151:
[C---:B------:R-:W-:Y:S01]  /*3080*/  LEA R4, R11.reuse, UR6, 0x4 ;  /* 0x000000060b047c11 */ /* 0x040fe2000f8e20ff */
[----:B-1----:R-:W-:Y:S01]  /*3090*/  VIADD R0, R0, 0xa0 ;  /* 0x000000a000007836 */ /* 0x002fe20000000000 */
[----:B------:R-:W-:Y:S01]  /*30a0*/  SEL R8, R8, RZ, P0 ;  /* 0x000000ff08087207 */ /* 0x000fe20000000000 */
[----:B------:R-:W-:-:S03]  /*30b0*/  VIADD R11, R11, 0x1 ;  /* 0x000000010b0b7836 */ /* 0x000fc60000000000 */
[----:B------:R-:W1:Y:S01]  /*30c0*/  LDS.128 R4, [R4+0x120] ;  /* 0x0001200004047984 */ /* 0x000e620000000c00 */
[----:B------:R-:W-:Y:S02]  /*30d0*/  PRMT R0, RZ, 0x654, R0 ;  /* 0x00000654ff007816 */ /* 0x000fe40000000000 */
[C---:B------:R-:W-:Y:S01]  /*30e0*/  ISETP.NE.AND P1, PT, R11.reuse, 0x2, PT ;  /* 0x000000020b00780c */ /* 0x040fe20003f25270 */
[----:B------:R-:W-:Y:S01]  /*30f0*/  @!PT LDS RZ, [RZ] ;  /* 0x00000000fffff984 */ /* 0x000fe20000000800 */
[----:B------:R-:W-:Y:S01]  /*3100*/  @!PT LDS RZ, [RZ] ;  /* 0x00000000fffff984 */ /* 0x000fe20000000800 */
[----:B------:R-:W-:Y:S01]  /*3110*/  @!PT LDS RZ, [RZ] ;  /* 0x00000000fffff984 */ /* 0x000fe20000000800 */
[----:B------:R-:W-:Y:S01]  /*3120*/  @!PT LDS RZ, [RZ] ;  /* 0x00000000fffff984 */ /* 0x000fe20000000800 */
[----:B------:R2:W-:Y:S06]  /*3130*/  MEMBAR.ALL.CTA ;  /* 0x0000000000007992 */ /* 0x0005ec0000008000 */
[----:B--2---:R-:W2:Y:S01]  /*3140*/  FENCE.VIEW.ASYNC.S ;  /* 0x00000000000073c6 */ /* 0x004ea20000000000 */
[----:B------:R-:W-:Y:S01]  /*3150*/  SEL R11, R11, RZ, P1 ;  /* 0x000000ff0b0b7207 */ /* 0x000fe20000800000 */
[----:B--2---:R2:W-:Y:S01]  /*3160*/  SYNCS.ARRIVE.TRANS64.RED.A1T0 RZ, [R0+URZ], RZ ;  /* 0x000000ff00ff79a7 */ /* 0x0045e200081004ff */
[----:B-1----:R-:W-:-:S02]  /*3170*/  LOP3.LUT P3, RZ, R6, 0x1, RZ, 0xc0, !PT ;  /* 0x0000000106ff7812 */ /* 0x002fc4000786c0ff */
[----:B------:R-:W-:-:S04]  /*3180*/  SEL R5, RZ, 0x1, P1 ;  /* 0x00000001ff057807 */ /* 0x000fc80000800000 */
[----:B------:R-:W-:Y:S02]  /*3190*/  LOP3.LUT R10, R10, R5, RZ, 0x3c, !PT ;  /* 0x000000050a0a7212 */ /* 0x000fe400078e3cff */
[----:B--2---:R-:W-:-:S04]  /*31a0*/  SEL R0, RZ, 0x1, P0 ;  /* 0x00000001ff007807 */ /* 0x004fc80000000000 */
[----:B------:R-:W-:Y:S01]  /*31b0*/  LOP3.LUT R9, R9, R0, RZ, 0x3c, !PT ;  /* 0x0000000009097212 */ /* 0x000fe200078e3cff */
[----:B------:R-:W-:Y:S06]  /*31c0*/  @P3 BRA `(.L_x_54) ;  /* 0xfffffffc002c3947 */ /* 0x000fec000383ffff */
[----:B------:R-:W-:Y:S01]  /*31d0*/  ULEA UR4, UR5, UR6, 0x3 ;  /* 0x0000000605047291 */ /* 0x000fe2000f8e18ff */
[----:B------:R-:W-:-:S08]  /*31e0*/  SHF.L.U32 R3, R12, 0x1f, RZ ;  /* 0x0000001f0c037819 */ /* 0x000fd000000006ff */
[----:B------:R-:W1:Y:S02]  /*31f0*/  SYNCS.PHASECHK.TRANS64 P0, [UR4+0xa0], R3 ;  /* 0x0000a003ff0075a7 */ /* 0x000e640008001004 */
[----:B-1----:R-:W-:Y:S05]  /*3200*/  @P0 BRA `(.L_x_55) ;  /* 0x0000000000080947 */ /* 0x002fea0003800000 */
[----:B------:R-:W1:Y:S02]  /*3210*/  SYNCS.PHASECHK.TRANS64.TRYWAIT P0, [UR4+0xa0], R3 ;  /* 0x0000a003ff0075a7 */ /* 0x000e640008001104 */
[----:B-1----:R-:W-:Y:S05]  /*3220*/  @!P0 BRA `(.L_x_56) ;  /* 0x00000054000c8947 */ /* 0x002fea0003800000 */
.L_x_55:
[----:B------:R-:W-:-:S04]  /*3230*/  UIADD3 UR7, UPT, UPT, UR5, 0x1, URZ ;  /* 0x0000000105077890 */ /* 0x000fc8000fffe0ff */
[----:B------:R-:W-:-:S04]  /*3240*/  UISETP.NE.AND UP0, UPT, UR7, 0x2, UPT ;  /* 0x000000020700788c */ /* 0x000fc8000bf05270 */
[----:B------:R-:W-:Y:S02]  /*3250*/  USEL UR8, URZ, 0x1, UP0 ;  /* 0x00000001ff087887 */ /* 0x000fe40008000000 */
[----:B------:R-:W-:-:S04]  /*3260*/  USEL UR7, UR7, URZ, UP0 ;  /* 0x000000ff07077287 */ /* 0x000fc80008000000 */
[----:B------:R-:W-:Y:S01]  /*3270*/  ULEA UR7, UR7, UR6, 0x3 ;  /* 0x0000000607077291 */ /* 0x000fe2000f8e18ff */
[----:B-1----:R-:W-:-:S04]  /*3280*/  LOP3.LUT R3, R12, UR8, RZ, 0x3c, !PT ;  /* 0x000000080c037c12 */ /* 0x002fc8000f8e3cff */
[----:B------:R-:W-:-:S04]  /*3290*/  SHF.L.U32 R0, R3, 0x1f, RZ ;  /* 0x0000001f03007819 */ /* 0x000fc800000006ff */
[----:B------:R-:W1:Y:S02]  /*32a0*/  SYNCS.PHASECHK.TRANS64 P0, [UR7+0xa0], R0 ;  /* 0x0000a000ff0075a7 */ /* 0x000e640008001007 */
[----:B-1----:R-:W-:Y:S05]  /*32b0*/  @P0 EXIT ;  /* 0x000000000000094d */ /* 0x002fea0003800000 */
[----:B------:R-:W-:Y:S02]  /*32c0*/  SHF.L.U32 R3, R3, 0x1f, RZ ;  /* 0x0000001f03037819 */ /* 0x000fe400000006ff */
[----:B------:R-:W-:-:S07]  /*32d0*/  MOV R0, UR7 ;  /* 0x0000000700007c02 */ /* 0x000fce0008000f00 */
.L_x_57:
[----:B-1----:R1:W2:Y:S02]  /*32e0*/  SYNCS.PHASECHK.TRANS64.TRYWAIT P0, [R0+URZ+0xa0], R3 ;  /* 0x0000a003000075a7 */ /* 0x0022a400080011ff */
[----:B--2---:R-:W-:Y:S05]  /*32f0*/  @!P0 NANOSLEEP.SYNCS 0x989680 ;  /* 0x009896800000895d */ /* 0x004fea0003900000 */
[----:B------:R-:W2:Y:S02]  /*3300*/  @!P0 SYNCS.PHASECHK.TRANS64 P0, [R0+URZ+0xa0], R3 ;  /* 0x0000a003000085a7 */ /* 0x000ea400080010ff */
[----:B--2---:R-:W-:Y:S05]  /*3310*/  @P0 EXIT ;  /* 0x000000000000094d */ /* 0x004fea0003800000 */
[----:B------:R-:W-:Y:S05]  /*3320*/  BRA `(.L_x_57) ;  /* 0xfffffffc00ec7947 */ /* 0x000fea000383ffff */
.L_x_50:
[----:B------:R-:W-:Y:S05]  /*3330*/  BRA.U UP4, `(.L_x_58) ;  /* 0x0000001504487547 */ /* 0x000fea000b800000 */
[----:B------:R-:W-:Y:S01]  /*3340*/  UMOV UR4, 0x40 ;  /* 0x0000004000047882 */ /* 0x000fe20000000000 */
[----:B------:R-:W-:Y:S01]  /*3350*/  NOP ;  /* 0x0000000000007918 */ /* 0x000fe20000000000 */
[----:B------:R-:W-:Y:S01]  /*3360*/  ULEA UR5, UR53, UR4, 0x18 ;  /* 0x0000000435057291 */ /* 0x000fe2000f8ec0ff */
[----:B------:R-:W-:Y:S02]  /*3370*/  UMOV UR6, 0x400 ;  /* 0x0000040000067882 */ /* 0x000fe40000000000 */
[----:B------:R-:W-:-:S06]  /*3380*/  ULEA UR6, UR53, UR6, 0x18 ;  /* 0x0000000635067291 */ /* 0x000fcc000f8ec0ff */
[----:B------:R-:W1:Y:S02]  /*3390*/  LDS.U8 R3, [UR5+0x1c] ;  /* 0x00001c05ff037984 */ /* 0x000e640008000000 */
[----:B-1----:R-:W-:-:S13]  /*33a0*/  ISETP.NE.AND P0, PT, R3, RZ, PT ;  /* 0x000000ff0300720c */ /* 0x002fda0003f05270 */
[----:B------:R-:W-:Y:S05]  /*33b0*/  @P0 BRA `(.L_x_59) ;  /* 0x0000000400080947 */ /* 0x000fea0003800000 */
[----:B------:R-:W-:Y:S02]  /*33c0*/  UISETP.NE.U32.AND UP1, UPT, UR68, 0x1, UPT ;  /* 0x000000014400788c */ /* 0x000fe4000bf25070 */
[----:B------:R-:W-:-:S07]  /*33d0*/  UIADD3 UR7, UPT, UPT, UR5, 0x8, URZ ;  /* 0x0000000805077890 */ /* 0x000fce000fffe0ff */
[----:B------:R-:W-:Y:S05]  /*33e0*/  BRA.U !UP1, `(.L_x_60) ;  /* 0x00000001099c7547 */ /* 0x000fea000b800000 */
[----:B------:R-:W-:Y:S01]  /*33f0*/  ELECT P0, URZ, PT ;  /* 0x0000000000ff782f */ /* 0x000fe20003800000 */
[----:B------:R-:W-:-:S12]  /*3400*/  BSSY B0, `(.L_x_60) ;  /* 0x0000025000007945 */ /* 0x000fd80003800000 */
[----:B------:R-:W-:Y:S05]  /*3410*/  @!P0 BRA `(.L_x_61) ;  /* 0x00000000008c8947 */ /* 0x000fea0003800000 */
[----:B------:R-:W-:-:S05]  /*3420*/  UMOV UR4, 0x10 ;  /* 0x0000001000047882 */ /* 0x000fca0000000000 */
[----:B------:R-:W-:Y:S04]  /*3430*/  DEPBAR.LE SB1, 0x36 ;  /* 0x00009d800000791a */ /* 0x000fe80000000000 */
[----:B------:R-:W1:Y:S02]  /*3440*/  UTCATOMSWS.2CTA.FIND_AND_SET.ALIGN UP0, UR4, UR4 ;  /* 0x00000004000475e3 */ /* 0x000e640008200800 */
[----:B-1----:R-:W-:Y:S01]  /*3450*/  MOV R10, UR4 ;  /* 0x00000004000a7c02 */ /* 0x002fe20008000f00 */
[----:B------:R-:W-:Y:S06]  /*3460*/  BRA.U UP0, `(.L_x_62) ;  /* 0x0000000100187547 */ /* 0x000fec000b800000 */
.L_x_63:
[----:B------:R-:W-:Y:S05]  /*3470*/  NANOSLEEP 0x64 ;  /* 0x000000640000795d */ /* 0x000fea0003800000 */
[----:B------:R-:W-:-:S05]  /*3480*/  UMOV UR4, 0x10 ;  /* 0x0000001000047882 */ /* 0x000fca0000000000 */
[----:B------:R-:W-:Y:S04]  /*3490*/  DEPBAR.LE SB1, 0x36 ;  /* 0x00009d800000791a */ /* 0x000fe80000000000 */
[----:B------:R-:W1:Y:S02]  /*34a0*/  UTCATOMSWS.2CTA.FIND_AND_SET.ALIGN UP0, UR4, UR4 ;  /* 0x00000004000475e3 */ /* 0x000e640008200800 */
[----:B-1----:R-:W-:Y:S01]  /*34b0*/  MOV R10, UR4 ;  /* 0x00000004000a7c02 */ /* 0x002fe20008000f00 */
[----:B------:R-:W-:Y:S05]  /*34c0*/  BRA.U !UP0, `(.L_x_63) ;  /* 0xfffffffd08e87547 */ /* 0x000fea000b83ffff */
.L_x_62:
[----:B------:R-:W1:Y:S01]  /*34d0*/  LDS R6, [UR5+0x10] ;  /* 0x00001005ff067984 */ /* 0x000e620008000800 */
[----:B------:R-:W-:Y:S01]  /*34e0*/  IMAD.U32 R3, RZ, RZ, UR6 ;  /* 0x00000006ff037e24 */ /* 0x000fe2000f8e00ff */
[----:B------:R-:W-:-:S03]  /*34f0*/  MOV R4, UR69 ;  /* 0x0000004500047c02 */ /* 0x000fc60008000f00 */
[----:B------:R-:W-:Y:S01]  /*3500*/  VIADD R3, R3, 0x140 ;  /* 0x0000014003037836 */ /* 0x000fe20000000000 */
[----:B-1----:R-:W-:-:S04]  /*3510*/  SHF.L.U32 R6, R6, 0x1f, RZ ;  /* 0x0000001f06067819 */ /* 0x002fc800000006ff */
[----:B------:R-:W1:Y:S02]  /*3520*/  SYNCS.PHASECHK.TRANS64.TRYWAIT P0, [UR5+0x8], R6 ;  /* 0x00000806ff0075a7 */ /* 0x000e640008001105 */
[----:B-1----:R-:W-:Y:S05]  /*3530*/  @P0 BRA `(.L_x_64) ;  /* 0x0000000000080947 */ /* 0x002fea0003800000 */
[----:B------:R-:W1:Y:S02]  /*3540*/  SYNCS.PHASECHK.TRANS64.TRYWAIT P0, [UR5+0x8], R6 ;  /* 0x00000806ff0075a7 */ /* 0x000e640008001105 */
[----:B-1----:R-:W-:Y:S05]  /*3550*/  @!P0 BRA `(.L_x_65) ;  /* 0x0000005000588947 */ /* 0x002fea0003800000 */
.L_x_64:
[----:B------:R-:W-:Y:S01]  /*3560*/  PRMT R4, R4, 0x654, R3 ;  /* 0x0000065404047816 */ /* 0x000fe20000000003 */
[----:B------:R-:W-:Y:S01]  /*3570*/  HFMA2 R3, -RZ, RZ, 0, 5.9604644775390625e-08 ;  /* 0x00000001ff037431 */ /* 0x000fe200000001ff */
[----:B------:R-:W-:Y:S01]  /*3580*/  UPRMT UR4, UR69, 0x654, UR7 ;  /* 0x0000065445047896 */ /* 0x000fe20008000007 */
[----:B------:R-:W-:Y:S02]  /*3590*/  IMAD.MOV.U32 R7, RZ, RZ, 0xffff ;  /* 0x0000ffffff077424 */ /* 0x000fe400078e00ff */
[----:B-1----:R-:W-:Y:S02]  /*35a0*/  IMAD.MOV.U32 R6, RZ, RZ, 0x4 ;  /* 0x00000004ff067424 */ /* 0x002fe400078e00ff */
[----:B------:R-:W-:Y:S01]  /*35b0*/  IMAD.SHL.U32 R9, R10, 0x20, RZ ;  /* 0x000000200a097824 */ /* 0x000fe200078e00ff */
[----:B------:R-:W-:Y:S02]  /*35c0*/  MOV R5, UR4 ;  /* 0x0000000400057c02 */ /* 0x000fe40008000f00 */
[-C--:B------:R-:W-:Y:S01]  /*35d0*/  SHF.L.U32 R8, R7, R10.reuse, RZ ;  /* 0x0000000a07087219 */ /* 0x080fe200000006ff */
[----:B------:R1:W-:Y:S01]  /*35e0*/  SYNCS.ARRIVE.TRANS64.RED RZ, [UR4], R6 ;  /* 0x00000006ffff79a7 */ /* 0x0003e20008000404 */
[----:B------:R-:W-:Y:S01]  /*35f0*/  SHF.L.U32 R7, R3, R10, RZ ;  /* 0x0000000a03077219 */ /* 0x000fe200000006ff */
[----:B------:R1:W-:Y:S04]  /*3600*/  STS [UR6+0x140], R9 ;  /* 0x00014009ff007988 */ /* 0x0003e80008000806 */
[----:B------:R1:W-:Y:S04]  /*3610*/  STAS [R4.64], R10 ;  /* 0x0000000a04007dbd */ /* 0x0003e8000c0008ff */
[----:B------:R1:W-:Y:S04]  /*3620*/  ATOMS.OR RZ, [UR5+0x14], R8 ;  /* 0x00001408ffff798c */ /* 0x0003e8000b000005 */
[----:B------:R1:W-:Y:S04]  /*3630*/  ATOMS.OR RZ, [UR5+0x18], R7 ;  /* 0x00001807ffff798c */ /* 0x0003e8000b000005 */
[----:B------:R1:W-:Y:S02]  /*3640*/  ATOMS.XOR RZ, [UR5+0x10], R3 ;  /* 0x00001003ffff798c */ /* 0x0003e4000b800005 */
.L_x_61:
[----:B------:R-:W-:Y:S05]  /*3650*/  BSYNC B0 ;  /* 0x0000000000007941 */ /* 0x000fea0003800000 */
.L_x_60:
[----:B------:R-:W-:Y:S05]  /*3660*/  BRA.U UP1, `(.L_x_66) ;  /* 0x00000001016c7547 */ /* 0x000fea000b800000 */
[----:B------:R-:W-:-:S03]  /*3670*/  UMOV UR4, 0xffffffff ;  /* 0xffffffff00047882 */ /* 0x000fc60000000000 */
[----:B------:R-:W-:Y:S05]  /*3680*/  BRA.DIV UR4, `(.L_x_67) ;  /* 0x0000005204247947 */ /* 0x000fea000b800000 */
[----:B------:R-:W-:-:S13]  /*3690*/  ELECT P0, URZ, PT ;  /* 0x0000000000ff782f */ /* 0x000fda0003800000 */
.L_x_155:
[----:B------:R-:W-:Y:S05]  /*36a0*/  @!P0 BRA `(.L_x_66) ;  /* 0x00000000005c8947 */ /* 0x000fea0003800000 */
[----:B-1----:R-:W1:Y:S02]  /*36b0*/  LDS R4, [UR5+0x10] ;  /* 0x00001005ff047984 */ /* 0x002e640008000800 */
[----:B-1----:R-:W-:-:S04]  /*36c0*/  SHF.L.U32 R4, R4, 0x1f, RZ ;  /* 0x0000001f04047819 */ /* 0x002fc800000006ff */
[----:B------:R-:W1:Y:S02]  /*36d0*/  SYNCS.PHASECHK.TRANS64.TRYWAIT P0, [UR5+0x8], R4 ;  /* 0x00000804ff0075a7 */ /* 0x000e640008001105 */
[----:B-1----:R-:W-:Y:S05]  /*36e0*/  @P0 BRA `(.L_x_68) ;  /* 0x0000000000080947 */ /* 0x002fea0003800000 */
[----:B------:R-:W1:Y:S02]  /*36f0*/  SYNCS.PHASECHK.TRANS64.TRYWAIT P0, [UR5+0x8], R4 ;  /* 0x00000804ff0075a7 */ /* 0x000e640008001105 */
[----:B-1----:R-:W-:Y:S05]  /*3700*/  @!P0 BRA `(.L_x_69) ;  /* 0x0000005000288947 */ /* 0x002fea0003800000 */
.L_x_68:
[----:B------:R-:W2:Y:S01]  /*3710*/  LDS R6, [UR6+0x140] ;  /* 0x00014006ff067984 */ /* 0x000ea20008000800 */
[----:B-1----:R-:W-:Y:S02]  /*3720*/  HFMA2 R3, -RZ, RZ, 0, 5.9604644775390625e-08 ;  /* 0x00000001ff037431 */ /* 0x002fe400000001ff */
[----:B------:R-:W-:Y:S01]  /*3730*/  IMAD.MOV.U32 R4, RZ, RZ, 0xffff ;  /* 0x0000ffffff047424 */ /* 0x000fe200078e00ff */
[----:B------:R-:W-:Y:S01]  /*3740*/  UPRMT UR4, UR69, 0x654, UR7 ;  /* 0x0000065445047896 */ /* 0x000fe20008000007 */
[----:B--2---:R-:W-:-:S03]  /*3750*/  IMAD.SHL.U32 R5, R6, 0x20, RZ ;  /* 0x0000002006057824 */ /* 0x004fc600078e00ff */
[-C--:B------:R-:W-:Y:S02]  /*3760*/  SHF.L.U32 R4, R4, R6.reuse, RZ ;  /* 0x0000000604047219 */ /* 0x080fe400000006ff */
[----:B------:R-:W-:Y:S01]  /*3770*/  SHF.L.U32 R6, R3, R6, RZ ;  /* 0x0000000603067219 */ /* 0x000fe200000006ff */
[----:B------:R2:W-:Y:S04]  /*3780*/  STS [UR6+0x140], R5 ;  /* 0x00014005ff007988 */ /* 0x0005e80008000806 */
[----:B------:R2:W-:Y:S04]  /*3790*/  ATOMS.OR RZ, [UR5+0x14], R4 ;  /* 0x00001404ffff798c */ /* 0x0005e8000b000005 */
[----:B------:R2:W-:Y:S01]  /*37a0*/  ATOMS.OR RZ, [UR5+0x18], R6 ;  /* 0x00001806ffff798c */ /* 0x0005e2000b000005 */
[----:B------:R-:W-:Y:S03]  /*37b0*/  SYNCS.ARRIVE.TRANS64.RED.A1T0 RZ, [UR4], RZ ;  /* 0x000000ffffff79a7 */ /* 0x000fe60008100404 */
[----:B------:R2:W-:Y:S01]  /*37c0*/  ATOMS.XOR RZ, [UR5+0x10], R3 ;  /* 0x00001003ffff798c */ /* 0x0005e2000b800005 */
[----:B------:R-:W-:Y:S05]  /*37d0*/  BRA `(.L_x_66) ;  /* 0x0000000000107947 */ /* 0x000fea0003800000 */
.L_x_59:
[----:B------:R-:W-:Y:S02]  /*37e0*/  MOV R3, 0xffffffff ;  /* 0xffffffff00037802 */ /* 0x000fe40000000f00 */
[----:B------:R-:W-:-:S03]  /*37f0*/  MOV R4, 0x3820 ;  /* 0x0000382000047802 */ /* 0x000fc60000000f00 */
[----:B------:R1:W-:Y:S04]  /*3800*/  STS [UR6+0x140], R3 ;  /* 0x00014003ff007988 */ /* 0x0003e80008000806 */
[----:B-1---5:R-:W-:Y:S05]  /*3810*/  CALL.REL.NOINC `($__internal_1_$__cuda_sm10x_tcgen05_guardrail_trap_phase_invalid_during_alloc) ;  /* 0x0000005400887944 */ /* 0x022fea0003c00000 */
.L_x_66:
[----:B------:R-:W-:Y:S05]  /*3820*/  WARPSYNC.ALL ;  /* 0x0000000000007948 */ /* 0x000fea0003800000 */
[----:B------:R-:W3:Y:S01]  /*3830*/  S2UR UR4, SR_CgaCtaId ;  /* 0x00000000000479c3 */ /* 0x000ee20000008800 */
[----:B------:R-:W-:Y:S01]  /*3840*/  UMOV UR41, 0x400 ;  /* 0x0000040000297882 */ /* 0x000fe20000000000 */
[----:B------:R-:W-:-:S06]  /*3850*/  NOP ;  /* 0x0000000000007918 */ /* 0x000fcc0000000000 */
[----:B------:R-:W-:Y:S06]  /*3860*/  BAR.ARV 0x6, 0xa0 ;  /* 0x0182800000007b1d */ /* 0x000fec0000002000 */
[----:B------:R-:W4:Y:S01]  /*3870*/  LDCU UR6, c[0x0][0x38c] ;  /* 0x00007180ff0677ac */ /* 0x000f220008000800 */
[----:B------:R-:W-:Y:S01]  /*3880*/  LOP3.LUT R0, R0, 0xffff, RZ, 0xc0, !PT ;  /* 0x0000ffff00007812 */ /* 0x000fe200078ec0ff */
[----:B-1----:R-:W-:Y:S01]  /*3890*/  IMAD.MOV.U32 R9, RZ, RZ, 0x1 ;  /* 0x00000001ff097424 */ /* 0x002fe200078e00ff */
[----:B------:R-:W-:Y:S01]  /*38a0*/  LOP3.LUT R2, R2, 0xffff, RZ, 0xc0, !PT ;  /* 0x0000ffff02027812 */ /* 0x000fe200078ec0ff */
[----:B------:R-:W-:Y:S01]  /*38b0*/  IMAD.MOV.U32 R8, RZ, RZ, RZ ;  /* 0x000000ffff087224 */ /* 0x000fe200078e00ff */
[----:B------:R-:W-:Y:S01]  /*38c0*/  R2UR UR65, R0 ;  /* 0x00000000004172ca */ /* 0x000fe200000e0000 */
[----:B------:R-:W-:Y:S01]  /*38d0*/  UMOV UR47, URZ ;  /* 0x000000ff002f7c82 */ /* 0x000fe20008000000 */
[----:B------:R-:W-:Y:S01]  /*38e0*/  R2UR UR43, R2 ;  /* 0x00000000022b72ca */ /* 0x000fe200000e0000 */
[----:B------:R-:W-:Y:S01]  /*38f0*/  UMOV UR38, URZ ;  /* 0x000000ff00267c82 */ /* 0x000fe20008000000 */
[----:B------:R-:W-:Y:S01]  /*3900*/  UMOV UR37, URZ ;  /* 0x000000ff00257c82 */ /* 0x000fe20008000000 */
[----:B---3--:R-:W-:-:S02]  /*3910*/  ULEA UR41, UR4, UR41, 0x18 ;  /* 0x0000002904297291 */ /* 0x008fc4000f8ec0ff */
[----:B------:R-:W-:Y:S02]  /*3920*/  UISETP.NE.AND UP3, UPT, UR68, URZ, UPT ;  /* 0x000000ff4400728c */ /* 0x000fe4000bf65270 */
[----:B------:R-:W-:Y:S02]  /*3930*/  UIADD3 UR5, UPT, UPT, UR41, 0x6400, URZ ;  /* 0x0000640029057890 */ /* 0x000fe4000fffe0ff */
[----:B------:R-:W-:Y:S02]  /*3940*/  UIADD3 UR4, UPT, UPT, UR41, 0x1a400, URZ ;  /* 0x0001a40029047890 */ /* 0x000fe4000fffe0ff */
[----:B----4-:R-:W-:Y:S01]  /*3950*/  UIADD3 UR6, UPT, UPT, UR6, 0x3f, URZ ;  /* 0x0000003f06067890 */ /* 0x010fe2000fffe0ff */
[----:B--2---:R-:W1:Y:S01]  /*3960*/  LDS R3, [UR41+0x140] ;  /* 0x00014029ff037984 */ /* 0x004e620008000800 */
[----:B------:R-:W-:Y:S02]  /*3970*/  USHF.R.U32.HI UR5, URZ, 0x4, UR5 ;  /* 0x00000004ff057899 */ /* 0x000fe40008011605 */
[----:B------:R-:W-:-:S02]  /*3980*/  USHF.R.S32.HI UR64, URZ, 0x1f, UR6 ;  /* 0x0000001fff407899 */ /* 0x000fc40008011406 */
[----:B------:R-:W-:Y:S02]  /*3990*/  USHF.R.U32.HI UR4, URZ, 0x4, UR4 ;  /* 0x00000004ff047899 */ /* 0x000fe40008011604 */
[----:B------:R-:W-:Y:S02]  /*39a0*/  ULEA.HI UR64, UR64, UR6, URZ, 0x6 ;  /* 0x0000000640407291 */ /* 0x000fe4000f8f30ff */
[----:B------:R-:W-:Y:S02]  /*39b0*/  ULOP3.LUT UR5, UR5, 0x3fff, URZ, 0xc0, !UPT ;  /* 0x00003fff05057892 */ /* 0x000fe4000f8ec0ff */
[----:B------:R-:W-:Y:S02]  /*39c0*/  USHF.R.S32.HI UR64, URZ, 0x6, UR64 ;  /* 0x00000006ff407899 */ /* 0x000fe40008011440 */
[----:B------:R-:W-:Y:S02]  /*39d0*/  ULOP3.LUT UR45, UR4, 0x3fff, URZ, 0xc0, !UPT ;  /* 0x00003fff042d7892 */ /* 0x000fe4000f8ec0ff */
[----:B------:R-:W-:Y:S01]  /*39e0*/  UISETP.LT.AND UP0, UPT, UR64, 0x1, UPT ;  /* 0x000000014000788c */ /* 0x000fe2000bf01270 */
[----:B------:R-:W-:Y:S01]  /*39f0*/  UMOV UR62, 0x0 ;  /* 0x00000000003e7882 */ /* 0x000fe20000000000 */
        /* <DEDUP_REMOVED lines=9> */
[----:B------:R-:W-:-:S02]  /*3a90*/  ULOP3.LUT UR44, UR5, 0x10000, URZ, 0xfc, !UPT ;  /* 0x00010000052c7892 */ /* 0x000fc4000f8efcff */
[----:B------:R-:W-:Y:S02]  /*3aa0*/  ULOP3.LUT UR45, UR45, 0x10000, URZ, 0xfc, !UPT ;  /* 0x000100002d2d7892 */ /* 0x000fe4000f8efcff */
[----:B------:R-:W-:Y:S01]  /*3ab0*/  USEL UR66, UR64, 0x1, !UP0 ;  /* 0x0000000140427887 */ /* 0x000fe2000c000000 */
[----:B------:R-:W-:Y:S01]  /*3ac0*/  UMOV UR52, 0x0 ;  /* 0x0000000000347882 */ /* 0x000fe20000000000 */
[----:B------:R-:W-:Y:S01]  /*3ad0*/  UMOV UR53, 0x8100910 ;  /* 0x0810091000357882 */ /* 0x000fe20000000000 */
[----:B------:R-:W-:Y:S01]  /*3ae0*/  UMOV UR50, 0x0 ;  /* 0x0000000000327882 */ /* 0x000fe20000000000 */
[----:B------:R-:W-:Y:S01]  /*3af0*/  UMOV UR51, 0x8100910 ;  /* 0x0810091000337882 */ /* 0x000fe20000000000 */
[----:B------:R-:W-:Y:S01]  /*3b00*/  UMOV UR48, 0x0 ;  /* 0x0000000000307882 */ /* 0x000fe20000000000 */
[----:B------:R-:W-:Y:S01]  /*3b10*/  UMOV UR49, 0x8100910 ;  /* 0x0810091000317882 */ /* 0x000fe20000000000 */
[----:B-1----:R-:W-:Y:S02]  /*3b20*/  R2UR UR67, R3 ;  /* 0x00000000034372ca */ /* 0x002fe400000e0000 */
[----:B------:R-:W-:-:S13]  /*3b30*/  CS2R R2, SRZ ;  /* 0x0000000000027805 */ /* 0x000fda000001ff00 */
.L_x_77:
[C---:B------:R-:W-:Y:S02]  /*3b40*/  LEA R0, R8.reuse, UR41, 0x3 ;  /* 0x0000002908007c11 */ /* 0x040fe4000f8e18ff */
[----:B------:R-:W-:Y:S02]  /*3b50*/  SHF.L.U32 R5, R3, 0x1f, RZ ;  /* 0x0000001f03057819 */ /* 0x000fe400000006ff */
[----:B------:R-:W-:Y:S02]  /*3b60*/  LEA R4, R8, UR41, 0x4 ;  /* 0x0000002908047c11 */ /* 0x000fe4000f8e20ff */
[----:B------:R-:W1:Y:S02]  /*3b70*/  SYNCS.PHASECHK.TRANS64.TRYWAIT P0, [R0+URZ+0x90], R5 ;  /* 0x00009005000075a7 */ /* 0x000e6400080011ff */
[----:B-1-3--:R-:W-:Y:S05]  /*3b80*/  @!P0 BRA `(.L_x_70) ;  /* 0x0000004c00208947 */ /* 0x00afea0003800000 */
.L_x_156:
[----:B-1----:R-:W1:Y:S01]  /*3b90*/  LDS.128 R4, [R4+0x120] ;  /* 0x0001200004047984 */ /* 0x002e620000000c00 */
[----:B------:R-:W-:Y:S02]  /*3ba0*/  VIADD R0, R0, 0xa0 ;  /* 0x000000a000007836 */ /* 0x000fe40000000000 */
[----:B------:R-:W-:Y:S01]  /*3bb0*/  VIADD R8, R8, 0x1 ;  /* 0x0000000108087836 */ /* 0x000fe20000000000 */
[----:B------:R-:W-:Y:S01]  /*3bc0*/  @!PT LDS RZ, [RZ] ;  /* 0x00000000fffff984 */ /* 0x000fe20000000800 */
[----:B------:R-:W-:Y:S01]  /*3bd0*/  @!PT LDS RZ, [RZ] ;  /* 0x00000000fffff984 */ /* 0x000fe20000000800 */
[----:B------:R-:W-:Y:S01]  /*3be0*/  @!PT LDS RZ, [RZ] ;  /* 0x00000000fffff984 */ /* 0x000fe20000000800 */
[----:B------:R-:W-:Y:S01]  /*3bf0*/  @!PT LDS RZ, [RZ] ;  /* 0x00000000fffff984 */ /* 0x000fe20000000800 */
[----:B------:R2:W-:Y:S06]  /*3c00*/  MEMBAR.ALL.CTA ;  /* 0x0000000000007992 */ /* 0x0005ec0000008000 */
[----:B--2---:R-:W2:Y:S01]  /*3c10*/  FENCE.VIEW.ASYNC.S ;  /* 0x00000000000073c6 */ /* 0x004ea20000000000 */
[----:B------:R-:W-:-:S04]  /*3c20*/  PRMT R0, RZ, 0x654, R0 ;  /* 0x00000654ff007816 */ /* 0x000fc80000000000 */
[----:B--2---:R2:W-:Y:S01]  /*3c30*/  SYNCS.ARRIVE.TRANS64.RED.A1T0 RZ, [R0+URZ], RZ ;  /* 0x000000ff00ff79a7 */ /* 0x0045e200081004ff */
[----:B-1----:R-:W-:Y:S01]  /*3c40*/  LOP3.LUT P1, RZ, R6, 0x1, RZ, 0xc0, !PT ;  /* 0x0000000106ff7812 */ /* 0x002fe2000782c0ff */
[----:B--2---:R-:W-:-:S12]  /*3c50*/  BRA.U UP3, `(.L_x_71) ;  /* 0x0000000503587547 */ /* 0x004fd8000b800000 */
[----:B------:R-:W1:Y:S01]  /*3c60*/  LDCU UR4, c[0x0][0x38c] ;  /* 0x00007180ff0477ac */ /* 0x000e620008000800 */
[----:B------:R-:W-:Y:S02]  /*3c70*/  PLOP3.LUT P2, PT, PT, PT, PT, 0x80, 0x8 ;  /* 0x000000000008781c */ /* 0x000fe40003f4f070 */
[----:B------:R-:W-:Y:S01]  /*3c80*/  SHF.L.U32 R5, R9, 0x1f, RZ ;  /* 0x0000001f09057819 */ /* 0x000fe200000006ff */
[----:B------:R-:W-:Y:S02]  /*3c90*/  ULEA UR46, UR47, UR41, 0x3 ;  /* 0x000000292f2e7291 */ /* 0x000fe4000f8e18ff */
[----:B------:R-:W-:Y:S02]  /*3ca0*/  ULEA UR36, UR47, UR67, 0x5 ;  /* 0x000000432f247291 */ /* 0x000fe4000f8e28ff */
[----:B-1----:R-:W-:-:S06]  /*3cb0*/  UISETP.GE.AND UP0, UPT, UR4, 0x1, UPT ;  /* 0x000000010400788c */ /* 0x002fcc000bf06270 */
[----:B------:R-:W-:-:S05]  /*3cc0*/  PLOP3.LUT P0, PT, PT, PT, UP0, 0x80, 0x8 ;  /* 0x000000000008781c */ /* 0x000fca0003f0f008 */
[----:B------:R-:W-:-:S08]  /*3cd0*/  @UP0 ULEA UR4, UR38, UR41, 0x3 ;  /* 0x0000002926040291 */ /* 0x000fd0000f8e18ff */
[----:B------:R-:W-:-:S04]  /*3ce0*/  @P0 SHF.L.U32 R0, R2, 0x1f, RZ ;  /* 0x0000001f02000819 */ /* 0x000fc800000006ff */
[----:B------:R1:W2:Y:S01]  /*3cf0*/  @P0 SYNCS.PHASECHK.TRANS64.TRYWAIT P2, [UR4], R0 ;  /* 0x00000000ff0005a7 */ /* 0x0002a20008041104 */
[----:B------:R-:W3:Y:S02]  /*3d00*/  SYNCS.PHASECHK.TRANS64.TRYWAIT P0, [UR46+0xd0], R5 ;  /* 0x0000d005ff0075a7 */ /* 0x000ee4000800112e */
[----:B-123--:R-:W-:Y:S05]  /*3d10*/  @!P0 BRA `(.L_x_72) ;  /* 0x0000004800d08947 */ /* 0x00efea0003800000 */
.L_x_158:
[----:B------:R-:W-:Y:S01]  /*3d20*/  UMOV UR42, UR37 ;  /* 0x00000025002a7c82 */ /* 0x000fe20008000000 */
[----:B------:R-:W-:Y:S05]  /*3d30*/  BRA.U !UP0, `(.L_x_73) ;  /* 0x0000000508107547 */ /* 0x000fea000b800000 */
[----:B------:R-:W-:Y:S02]  /*3d40*/  UIADD3 UR42, UPT, UPT, UR66, UR37, URZ ;  /* 0x00000025422a7290 */ /* 0x000fe4000fffe0ff */
[----:B------:R-:W-:Y:S01]  /*3d50*/  UPLOP3.LUT UP2, UPT, UPT, UPT, UPT, 0x40, 0x4 ;  /* 0x000000000004789c */ /* 0x000fe20003f4e870 */
[----:B------:R-:W-:Y:S01]  /*3d60*/  UMOV UR39, UR64 ;  /* 0x0000004000277c82 */ /* 0x000fe20008000000 */
[----:B------:R-:W-:-:S09]  /*3d70*/  UMOV UR5, UR38 ;  /* 0x0000002600057c82 */ /* 0x000fd20008000000 */
.L_x_76:
[----:B------:R-:W-:Y:S01]  /*3d80*/  ULEA UR7, UR5, UR41, 0x3 ;  /* 0x0000002905077291 */ /* 0x000fe2000f8e18ff */
[----:B--23--:R-:W-:Y:S11]  /*3d90*/  @P2 BRA `(.L_x_74) ;  /* 0x00000000000c2947 */ /* 0x00cff60003800000 */
[----:B-1----:R-:W-:Y:S04]  /*3da0*/  SHF.L.U32 R5, R2, 0x1f, RZ ;  /* 0x0000001f02057819 */ /* 0x002fe800000006ff */
[----:B------:R-:W1:Y:S02]  /*3db0*/  SYNCS.PHASECHK.TRANS64.TRYWAIT P0, [UR7], R5 ;  /* 0x00000005ff0075a7 */ /* 0x000e640008001107 */
[----:B-1----:R-:W-:Y:S05]  /*3dc0*/  @!P0 BRA `(.L_x_75) ;  /* 0x0000004800bc8947 */ /* 0x002fea0003800000 */
.L_x_74:
[----:B------:R-:W-:Y:S01]  /*3dd0*/  UISETP.NE.AND UP0, UPT, UR39, 0x1, UPT ;  /* 0x000000012700788c */ /* 0x000fe2000bf05270 */
[----:B------:R-:W-:Y:S01]  /*3de0*/  PLOP3.LUT P2, PT, PT, PT, PT, 0x80, 0x8 ;  /* 0x000000000008781c */ /* 0x000fe20003f4f070 */
[----:B------:R-:W-:Y:S02]  /*3df0*/  UIADD3 UR4, UPT, UPT, UR5, 0x1, URZ ;  /* 0x0000000105047890 */ /* 0x000fe4000fffe0ff */
[----:B------:R-:W-:Y:S02]  /*3e00*/  UIADD3 UR40, UPT, UPT, UR7, 0x28, URZ ;  /* 0x0000002807287890 */ /* 0x000fe4000fffe0ff */
[----:B------:R-:W-:Y:S01]  /*3e10*/  UISETP.NE.AND UP1, UPT, UR4, 0x5, UPT ;  /* 0x000000050400788c */ /* 0x000fe2000bf25270 */
[----:B------:R-:W-:Y:S01]  /*3e20*/  PLOP3.LUT P0, PT, PT, PT, UP0, 0x80, 0x8 ;  /* 0x000000000008781c */ /* 0x000fe20003f0f008 */
[----:B------:R-:W-:Y:S02]  /*3e30*/  UIADD3 UR37, UPT, UPT, UR37, 0x1, URZ ;  /* 0x0000000125257890 */ /* 0x000fe4000fffe0ff */
[----:B------:R-:W-:Y:S02]  /*3e40*/  USEL UR6, URZ, 0x1, UP1 ;  /* 0x00000001ff067887 */ /* 0x000fe40008800000 */
[----:B------:R-:W-:Y:S02]  /*3e50*/  USEL UR38, UR4, URZ, UP1 ;  /* 0x000000ff04267287 */ /* 0x000fe40008800000 */
[----:B------:R-:W-:Y:S02]  /*3e60*/  UIADD3 UR39, UPT, UPT, UR39, -0x1, URZ ;  /* 0xffffffff27277890 */ /* 0x000fe4000fffe0ff */
[----:B------:R-:W-:Y:S01]  /*3e70*/  @UP0 ULEA UR4, UR38, UR41, 0x3 ;  /* 0x0000002926040291 */ /* 0x000fe2000f8e18ff */
[----:B------:R-:W-:Y:S01]  /*3e80*/  LOP3.LUT R2, R2, UR6, RZ, 0x3c, !PT ;  /* 0x0000000602027c12 */ /* 0x000fe2000f8e3cff */
[----:B------:R-:W-:Y:S02]  /*3e90*/  ULEA UR6, UR5, UR45, 0x9 ;  /* 0x0000002d05067291 */ /* 0x000fe4000f8e48ff */
[----:B------:R-:W-:Y:S01]  /*3ea0*/  UISETP.NE.AND UP0, UPT, UR37, UR42, UPT ;  /* 0x0000002a2500728c */ /* 0x000fe2000bf05270 */
[----:B-1----:R-:W-:Y:S01]  /*3eb0*/  @P0 SHF.L.U32 R0, R2, 0x1f, RZ ;  /* 0x0000001f02000819 */ /* 0x002fe200000006ff */
[----:B------:R-:W-:Y:S02]  /*3ec0*/  UIADD3 UR34, UPT, UPT, UR6, 0x2, URZ ;  /* 0x0000000206227890 */ /* 0x000fe4000fffe0ff */
[----:B------:R-:W-:Y:S01]  /*3ed0*/  UIADD3 UR30, UPT, UPT, UR6, 0x4, URZ ;  /* 0x00000004061e7890 */ /* 0x000fe2000fffe0ff */
[----:B------:R2:W3:Y:S01]  /*3ee0*/  @P0 SYNCS.PHASECHK.TRANS64.TRYWAIT P2, [UR4], R0 ;  /* 0x00000000ff0005a7 */ /* 0x0004e20008041104 */
[----:B------:R-:W-:Y:S02]  /*3ef0*/  ULEA UR4, UR5, UR44, 0xa ;  /* 0x0000002c05047291 */ /* 0x000fe4000f8e50ff */
[----:B------:R-:W-:Y:S02]  /*3f00*/  UIADD3 UR26, UPT, UPT, UR6, 0x6, URZ ;  /* 0x00000006061a7890 */ /* 0x000fe4000fffe0ff */
        /* <DEDUP_REMOVED lines=10> */
[----:B------:R-:W-:Y:S01]  /*3fb0*/  UIADD3 UR8, UPT, UPT, UR4, 0x206, URZ ;  /* 0x0000020604087890 */ /* 0x000fe2000fffe0ff */
[----:B------:R-:W-:Y:S01]  /*3fc0*/  UMOV UR7, 0x40004040 ;  /* 0x4000404000077882 */ /* 0x000fe20000000000 */
[----:B------:R-:W-:Y:S01]  /*3fd0*/  UMOV UR5, 0x40004040 ;  /* 0x4000404000057882 */ /* 0x000fe20000000000 */
[----:B------:R-:W-:Y:S01]  /*3fe0*/  UMOV UR35, 0x40004040 ;  /* 0x4000404000237882 */ /* 0x000fe20000000000 */
[----:B------:R1:W-:Y:S01]  /*3ff0*/  UTCHMMA.2CTA gdesc[UR4], gdesc[UR6], tmem[UR36], tmem[UR62], idesc[UR63], UP2 ;  /* 0x00ff3e06040075ea */ /* 0x0003e20009200024 */
[----:B------:R-:W-:Y:S01]  /*4000*/  UPLOP3.LUT UP2, UPT, UPT, UPT, UPT, 0x80, 0x8 ;  /* 0x000000000008789c */ /* 0x000fe20003f4f070 */
[----:B------:R-:W-:Y:S01]  /*4010*/  UMOV UR33, 0x40004040 ;  /* 0x4000404000217882 */ /* 0x000fe20000000000 */
[----:B------:R-:W-:Y:S01]  /*4020*/  UMOV UR31, 0x40004040 ;  /* 0x40004040001f7882 */ /* 0x000fe20000000000 */
[----:B------:R2:W-:Y:S01]  /*4030*/  UTCHMMA.2CTA gdesc[UR32], gdesc[UR34], tmem[UR36], tmem[UR60], idesc[UR61], UPT ;  /* 0x00ff3c22200075ea */ /* 0x0005e2000ba00024 */
        /* <DEDUP_REMOVED lines=14> */
[----:B------:R-:W-:Y:S01]  /*4120*/  UMOV UR9, 0x40004040 ;  /* 0x4000404000097882 */ /* 0x000fe20000000000 */
[----:B------:R2:W-:Y:S01]  /*4130*/  UTCHMMA.2CTA gdesc[UR12], gdesc[UR14], tmem[UR36], tmem[UR50], idesc[UR51], UPT ;  /* 0x00ff320e0c0075ea */ /* 0x0005e2000ba00024 */
[----:B------:R2:W-:Y:S01]  /*4140*/  UTCHMMA.2CTA gdesc[UR8], gdesc[UR10], tmem[UR36], tmem[UR48], idesc[UR49], UPT ;  /* 0x00ff300a080075ea */ /* 0x0005e2000ba00024 */
[----:B------:R2:W-:Y:S01]  /*4150*/  UTCBAR.2CTA.MULTICAST [UR40], URZ, UR43 ;  /* 0x000000ff280073e9 */ /* 0x0005e2000820082b */
[----:B-1----:R-:W-:Y:S01]  /*4160*/  UMOV UR5, UR38 ;  /* 0x0000002600057c82 */ /* 0x002fe20008000000 */
[----:B------:R-:W-:Y:S05]  /*4170*/  BRA.U UP0, `(.L_x_76) ;  /* 0xfffffffd00007547 */ /* 0x000fea000b83ffff */
.L_x_73:
[----:B------:R-:W-:Y:S01]  /*4180*/  UIADD3 UR4, UPT, UPT, UR46, 0xb0, URZ ;  /* 0x000000b02e047890 */ /* 0x000fe2000fffe0ff */
[----:B------:R-:W-:-:S08]  /*4190*/  UMOV UR37, UR42 ;  /* 0x0000002a00257c82 */ /* 0x000fd00008000000 */
[----:B------:R4:W-:Y:S01]  /*41a0*/  UTCBAR.2CTA.MULTICAST [UR4], URZ, UR65 ;  /* 0x000000ff040073e9 */ /* 0x0009e20008200841 */
[----:B------:R-:W-:Y:S02]  /*41b0*/  NOP ;  /* 0x0000000000007918 */ /* 0x000fe40000000000 */
.L_x_71:
[----:B----4-:R-:W-:Y:S01]  /*41c0*/  UIADD3 UR4, UPT, UPT, UR47, 0x1, URZ ;  /* 0x000000012f047890 */ /* 0x010fe2000fffe0ff */
[----:B------:R-:W-:-:S03]  /*41d0*/  ISETP.NE.AND P0, PT, R8, 0x2, PT ;  /* 0x000000020800780c */ /* 0x000fc60003f05270 */
[----:B------:R-:W-:Y:S01]  /*41e0*/  UISETP.NE.AND UP0, UPT, UR4, 0x4, UPT ;  /* 0x000000040400788c */ /* 0x000fe2000bf05270 */
[----:B-12---:R-:W-:Y:S02]  /*41f0*/  SEL R0, RZ, 0x1, P0 ;  /* 0x00000001ff007807 */ /* 0x006fe40000000000 */
[----:B------:R-:W-:Y:S01]  /*4200*/  SEL R8, R8, RZ, P0 ;  /* 0x000000ff08087207 */ /* 0x000fe20000000000 */
[----:B------:R-:W-:Y:S01]  /*4210*/  USEL UR5, URZ, 0x1, UP0 ;  /* 0x00000001ff057887 */ /* 0x000fe20008000000 */
[----:B------:R-:W-:Y:S01]  /*4220*/  LOP3.LUT R3, R3, R0, RZ, 0x3c, !PT ;  /* 0x0000000003037212 */ /* 0x000fe200078e3cff */
[----:B------:R-:W-:-:S04]  /*4230*/  USEL UR47, UR4, URZ, UP0 ;  /* 0x000000ff042f7287 */ /* 0x000fc80008000000 */
[----:B------:R-:W-:Y:S01]  /*4240*/  LOP3.LUT R9, R9, UR5, RZ, 0x3c, !PT ;  /* 0x0000000509097c12 */ /* 0x000fe2000f8e3cff */
[----:B------:R-:W-:Y:S07]  /*4250*/  @P1 BRA `(.L_x_77) ;  /* 0xfffffff800381947 */ /* 0x000fee000383ffff */
[----:B------:R-:W1:Y:S01]  /*4260*/  S2UR UR8, SR_CgaCtaId ;  /* 0x00000000000879c3 */ /* 0x000e620000008800 */
[----:B------:R-:W-:Y:S01]  /*4270*/  ELECT P0, URZ, PT ;  /* 0x0000000000ff782f */ /* 0x000fe20003800000 */
[----:B------:R-:W-:Y:S01]  /*4280*/  HFMA2 R0, -RZ, RZ, 0, 5.9604644775390625e-08 ;  /* 0x00000001ff007431 */ /* 0x000fe200000001ff */
[----:B------:R-:W-:-:S05]  /*4290*/  UMOV UR4, 0x40 ;  /* 0x0000004000047882 */ /* 0x000fca0000000000 */
[----:B------:R-:W-:Y:S01]  /*42a0*/  UVIRTCOUNT.DEALLOC.SMPOOL 0x80 ;  /* 0x000000800000784c */ /* 0x000fe20000000000 */
[----:B------:R-:W-:Y:S02]  /*42b0*/  UISETP.NE.AND UP1, UPT, UR68, URZ, UPT ;  /* 0x000000ff4400728c */ /* 0x000fe4000bf25270 */
[----:B-1----:R-:W-:-:S09]  /*42c0*/  ULEA UR8, UR8, UR4, 0x18 ;  /* 0x0000000408087291 */ /* 0x002fd2000f8ec0ff */
[----:B------:R1:W-:Y:S01]  /*42d0*/  @P0 STS.U8 [UR8+0x1c], R0 ;  /* 0x00001c00ff000988 */ /* 0x0003e20008000008 */
[----:B------:R-:W-:Y:S05]  /*42e0*/  BRA.U UP1, `(.L_x_78) ;  /* 0x0000000101a07547 */ /* 0x000fea000b800000 */
[----:B------:R-:W-:Y:S01]  /*42f0*/  UIADD3 UR7, UPT, UPT, UR41, 0xd0, URZ ;  /* 0x000000d029077890 */ /* 0x000fe2000fffe0ff */
[----:B------:R-:W-:-:S03]  /*4300*/  SHF.L.U32 R3, R9, 0x1f, RZ ;  /* 0x0000001f09037819 */ /* 0x000fc600000006ff */
[----:B------:R-:W-:-:S09]  /*4310*/  ULEA UR4, UR47, UR7, 0x3 ;  /* 0x000000072f047291 */ /* 0x000fd2000f8e18ff */
[----:B------:R-:W2:Y:S02]  /*4320*/  SYNCS.PHASECHK.TRANS64.TRYWAIT P0, [UR4], R3 ;  /* 0x00000003ff0075a7 */ /* 0x000ea40008001104 */
[----:B--2---:R-:W-:Y:S05]  /*4330*/  @!P0 BRA `(.L_x_79) ;  /* 0x0000004400788947 */ /* 0x004fea0003800000 */
.L_x_161:
        /* <DEDUP_REMOVED lines=9> */
.L_x_163:
        /* <DEDUP_REMOVED lines=9> */
.L_x_165:
[----:B------:R-:W-:-:S04]  /*4460*/  UIADD3 UR4, UPT, UPT, UR4, 0x1, URZ ;  /* 0x0000000104047890 */ /* 0x000fc8000fffe0ff */
[----:B------:R-:W-:-:S04]  /*4470*/  UISETP.NE.AND UP0, UPT, UR4, 0x4, UPT ;  /* 0x000000040400788c */ /* 0x000fc8000bf05270 */
[----:B------:R-:W-:Y:S02]  /*4480*/  USEL UR5, URZ, 0x1, UP0 ;  /* 0x00000001ff057887 */ /* 0x000fe40008000000 */
[----:B------:R-:W-:-:S04]  /*4490*/  USEL UR4, UR4, URZ, UP0 ;  /* 0x000000ff04047287 */ /* 0x000fc80008000000 */
[----:B------:R-:W-:Y:S01]  /*44a0*/  ULEA UR4, UR4, UR7, 0x3 ;  /* 0x0000000704047291 */ /* 0x000fe2000f8e18ff */
[----:B-1----:R-:W-:-:S04]  /*44b0*/  LOP3.LUT R3, R2, UR5, RZ, 0x3c, !PT ;  /* 0x0000000502037c12 */ /* 0x002fc8000f8e3cff */
[----:B------:R-:W-:Y:S01]  /*44c0*/  SHF.L.U32 R3, R3, 0x1f, RZ ;  /* 0x0000001f03037819 */ /* 0x000fe200000006ff */
[----:B------:R-:W-:-:S04]  /*44d0*/  IMAD.U32 R0, RZ, RZ, UR4 ;  /* 0x00000004ff007e24 */ /* 0x000fc8000f8e00ff */
[----:B------:R1:W2:Y:S03]  /*44e0*/  SYNCS.PHASECHK.TRANS64.TRYWAIT P0, [R0+URZ], R3 ;  /* 0x00000003000075a7 */ /* 0x0002a600080011ff */
[----:B--2---:R-:W-:Y:S05]  /*44f0*/  @!P0 NANOSLEEP.SYNCS 0x989680 ;  /* 0x009896800000895d */ /* 0x004fea0003900000 */
[----:B------:R-:W2:Y:S02]  /*4500*/  @!P0 SYNCS.PHASECHK.TRANS64 P0, [R0+URZ], R3 ;  /* 0x00000003000085a7 */ /* 0x000ea400080010ff */
[----:B--2---:R-:W-:Y:S05]  /*4510*/  @P0 BRA `(.L_x_82) ;  /* 0x0000000000200947 */ /* 0x004fea0003800000 */
.L_x_83:
[----:B--2---:R2:W4:Y:S02]  /*4520*/  SYNCS.PHASECHK.TRANS64.TRYWAIT P0, [R0+URZ], R3 ;  /* 0x00000003000075a7 */ /* 0x00452400080011ff */
[----:B----4-:R-:W-:Y:S05]  /*4530*/  @!P0 NANOSLEEP.SYNCS 0x989680 ;  /* 0x009896800000895d */ /* 0x010fea0003900000 */
[----:B------:R-:W4:Y:S02]  /*4540*/  @!P0 SYNCS.PHASECHK.TRANS64 P0, [R0+URZ], R3 ;  /* 0x00000003000085a7 */ /* 0x000f2400080010ff */
[----:B----4-:R-:W-:Y:S05]  /*4550*/  @!P0 BRA `(.L_x_83) ;  /* 0xfffffffc00f08947 */ /* 0x010fea000383ffff */
[----:B------:R-:W-:Y:S05]  /*4560*/  BRA `(.L_x_82) ;  /* 0x00000000000c7947 */ /* 0x000fea0003800000 */
.L_x_78:
[----:B------:R-:W-:-:S04]  /*4570*/  UIADD3 UR4, UPT, UPT, UR41, 0x110, URZ ;  /* 0x0000011029047890 */ /* 0x000fc8000fffe0ff */
[----:B------:R-:W-:-:S09]  /*4580*/  UPRMT UR4, UR69, 0x654, UR4 ;  /* 0x0000065445047896 */ /* 0x000fd20008000004 */
[----:B------:R-:W-:Y:S03]  /*4590*/  SYNCS.ARRIVE.TRANS64.RED.A1T0 RZ, [UR4], RZ ;  /* 0x000000ffffff79a7 */ /* 0x000fe60008100404 */
.L_x_82:
[----:B-12---:R-:W-:Y:S01]  /*45a0*/  SHF.L.U32 R3, RZ, 0x1f, RZ ;  /* 0x0000001fff037819 */ /* 0x006fe200000006ff */
[----:B------:R-:W-:Y:S01]  /*45b0*/  UIADD3 UR4, UPT, UPT, UR41, 0x110, URZ ;  /* 0x0000011029047890 */ /* 0x000fe2000fffe0ff */
[----:B------:R-:W-:Y:S02]  /*45c0*/  PLOP3.LUT P0, PT, PT, PT, UP1, 0x80, 0x8 ;  /* 0x000000000008781c */ /* 0x000fe40003f0f018 */
[----:B------:R-:W1:Y:S02]  /*45d0*/  SYNCS.PHASECHK.TRANS64.TRYWAIT P1, [UR41+0x110], R3 ;  /* 0x00011003ff0075a7 */ /* 0x000e640008021129 */
[----:B-1----:R-:W-:Y:S09]  /*45e0*/  @!P1 BRA `(.L_x_84) ;  /* 0x0000004400149947 */ /* 0x002ff20003800000 */
.L_x_167:
[----:B------:R-:W-:Y:S01]  /*45f0*/  @!UP1 UPRMT UR4, UR69, 0x654, UR4 ;  /* 0x0000065445049896 */ /* 0x000fe20008000004 */
[----:B------:R-:W-:Y:S01]  /*4600*/  UMOV UR5, 0xffff ;  /* 0x0000ffff00057882 */ /* 0x000fe20000000000 */
[----:B------:R-:W-:-:S07]  /*4610*/  UMOV UR6, 0x1 ;  /* 0x0000000100067882 */ /* 0x000fce0000000000 */
[----:B------:R-:W-:Y:S01]  /*4620*/  @!P0 SYNCS.ARRIVE.TRANS64.RED.A1T0 RZ, [UR4], RZ ;  /* 0x000000ffffff89a7 */ /* 0x000fe20008100404 */
[----:B------:R-:W-:Y:S01]  /*4630*/  NOP ;  /* 0x0000000000007918 */ /* 0x000fe20000000000 */
[----:B-1----:R-:W1:Y:S01]  /*4640*/  LDS R0, [UR8+0x14] ;  /* 0x00001408ff007984 */ /* 0x002e620008000800 */
[----:B------:R-:W-:-:S04]  /*4650*/  ULOP3.LUT UR4, UR67, 0xffff, URZ, 0xc0, !UPT ;  /* 0x0000ffff43047892 */ /* 0x000fc8000f8ec0ff */
[----:B------:R-:W-:-:S04]  /*4660*/  USHF.R.U32.HI UR4, URZ, 0x5, UR4 ;  /* 0x00000005ff047899 */ /* 0x000fc80008011604 */
[----:B------:R-:W-:Y:S02]  /*4670*/  USHF.L.U32 UR5, UR5, UR4, URZ ;  /* 0x0000000405057299 */ /* 0x000fe400080006ff */
[----:B------:R-:W-:-:S04]  /*4680*/  USHF.L.U32 UR4, UR6, UR4, URZ ;  /* 0x0000000406047299 */ /* 0x000fc800080006ff */
[----:B-1----:R-:W-:-:S04]  /*4690*/  LOP3.LUT R0, R0, UR5, RZ, 0xc0, !PT ;  /* 0x0000000500007c12 */ /* 0x002fc8000f8ec0ff */
[----:B------:R-:W-:-:S13]  /*46a0*/  ISETP.NE.AND P0, PT, R0, UR5, PT ;  /* 0x0000000500007c0c */ /* 0x000fda000bf05270 */
[----:B------:R-:W-:Y:S05]  /*46b0*/  @P0 BRA `(.L_x_85) ;  /* 0x0000000000580947 */ /* 0x000fea0003800000 */
[----:B------:R-:W1:Y:S02]  /*46c0*/  LDS R0, [UR8+0x18] ;  /* 0x00001808ff007984 */ /* 0x000e640008000800 */
[----:B-1----:R-:W-:-:S04]  /*46d0*/  LOP3.LUT R0, R0, UR4, RZ, 0xc0, !PT ;  /* 0x0000000400007c12 */ /* 0x002fc8000f8ec0ff */
[----:B------:R-:W-:-:S13]  /*46e0*/  ISETP.NE.AND P0, PT, R0, UR4, PT ;  /* 0x0000000400007c0c */ /* 0x000fda000bf05270 */
[----:B------:R-:W-:Y:S05]  /*46f0*/  @P0 BRA `(.L_x_86) ;  /* 0x00000000003c0947 */ /* 0x000fea0003800000 */
[----:B------:R-:W1:Y:S01]  /*4700*/  S2R R2, SR_LANEID ;  /* 0x0000000000027919 */ /* 0x000e620000000000 */
[----:B------:R-:W-:Y:S01]  /*4710*/  ULOP3.LUT UR5, URZ, UR5, URZ, 0x33, !UPT ;  /* 0x00000005ff057292 */ /* 0x000fe2000f8e33ff */
[----:B------:R-:W-:Y:S01]  /*4720*/  LOP3.LUT R4, RZ, UR4, RZ, 0x33, !PT ;  /* 0x00000004ff047c12 */ /* 0x000fe2000f8e33ff */
[----:B------:R-:W-:Y:S02]  /*4730*/  VOTEU.ANY UR4, UPT, PT ;  /* 0x0000000000047886 */ /* 0x000fe400038e0100 */
[----:B------:R-:W-:Y:S01]  /*4740*/  UFLO.U32 UR4, UR4 ;  /* 0x00000004000472bd */ /* 0x000fe200080e0000 */
[----:B------:R-:W2:Y:S01]  /*4750*/  REDUX UR6, R4 ;  /* 0x00000000040673c4 */ /* 0x000ea20000000000 */
[----:B------:R-:W-:-:S06]  /*4760*/  IMAD.U32 R0, RZ, RZ, UR5 ;  /* 0x00000005ff007e24 */ /* 0x000fcc000f8e00ff */
[----:B------:R4:W-:Y:S01]  /*4770*/  UTCATOMSWS.AND URZ, UR5 ;  /* 0x0000000500ff79e3 */ /* 0x0009e20008000000 */
[----:B------:R-:W3:Y:S01]  /*4780*/  REDUX UR7, R0 ;  /* 0x00000000000773c4 */ /* 0x000ee20000000000 */
[----:B-1----:R-:W-:Y:S01]  /*4790*/  ISETP.EQ.U32.AND P0, PT, R2, UR4, PT ;  /* 0x0000000402007c0c */ /* 0x002fe2000bf02070 */
[----:B--2---:R-:W-:Y:S01]  /*47a0*/  IMAD.U32 R2, RZ, RZ, UR6 ;  /* 0x00000006ff027e24 */ /* 0x004fe2000f8e00ff */
[----:B---3--:R-:W-:-:S11]  /*47b0*/  MOV R3, UR7 ;  /* 0x0000000700037c02 */ /* 0x008fd60008000f00 */
[----:B------:R4:W-:Y:S04]  /*47c0*/  @P0 ATOMS.AND RZ, [UR8+0x14], R3 ;  /* 0x00001403ffff098c */ /* 0x0009e8000a800008 */
[----:B------:R4:W-:Y:S01]  /*47d0*/  @P0 ATOMS.AND RZ, [UR8+0x18], R2 ;  /* 0x00001802ffff098c */ /* 0x0009e2000a800008 */
[----:B------:R-:W-:Y:S05]  /*47e0*/  BRA `(.L_x_87) ;  /* 0x0000000000147947 */ /* 0x000fea0003800000 */
.L_x_86:
[----:B------:R-:W-:Y:S02]  /*47f0*/  MOV R2, 0x4810 ;  /* 0x0000481000027802 */ /* 0x000fe40000000f00 */
[----:B---3-5:R-:W-:Y:S05]  /*4800*/  CALL.REL.NOINC `($__internal_0_$__cuda_sm10x_tcgen05_guardrail_trap_col_being_dealloced_not_returned_by_alloc) ;  /* 0x0000004400807944 */ /* 0x028fea0003c00000 */
[----:B------:R-:W-:Y:S05]  /*4810*/  BRA `(.L_x_87) ;  /* 0x0000000000087947 */ /* 0x000fea0003800000 */
.L_x_85:
[----:B------:R-:W-:Y:S02]  /*4820*/  MOV R2, 0x4840 ;  /* 0x0000484000027802 */ /* 0x000fe40000000f00 */
[----:B---3-5:R-:W-:Y:S05]  /*4830*/  CALL.REL.NOINC `($__internal_2_$__cuda_sm10x_tcgen05_guardrail_trap_unallocated_columns_being_dealloced) ;  /* 0x00000044008c7944 */ /* 0x028fea0003c00000 */
.L_x_87:
[----:B------:R-:W-:Y:S01]  /*4840*/  NOP ;  /* 0x0000000000007918 */ /* 0x000fe20000000000 */
[----:B----4-:R-:W-:Y:S05]  /*4850*/  EXIT ;  /* 0x000000000000794d */ /* 0x010fea0003800000 */
.L_x_58:
[----:B------:R-:W-:-:S09]  /*4860*/  UISETP.NE.OR UP0, UPT, UR18, 0x3, !UP3 ;  /* 0x000000031200788c */ /* 0x000fd2000df05670 */
[----:B------:R-:W-:Y:S05]  /*4870*/  BRA.U UP0, `(.L_x_88) ;  /* 0x00000011002c7547 */ /* 0x000fea000b800000 */
[----:B------:R-:W1:Y:S01]  /*4880*/  LDCU UR37, c[0x0][0x370] ;  /* 0x00006e00ff2577ac */ /* 0x000e620008000800 */
[----:B------:R-:W2:Y:S01]  /*4890*/  LDC.64 R16, c[0x0][0x348] ;  /* 0x0000d200ff107b82 */ /* 0x000ea20000000a00 */
[----:B------:R-:W-:Y:S02]  /*48a0*/  HFMA2 R13, -RZ, RZ, 0, 0 ;  /* 0x00000000ff0d7431 */ /* 0x000fe400000001ff */
[----:B------:R-:W-:Y:S01]  /*48b0*/  IMAD.MOV.U32 R15, RZ, RZ, 0x1 ;  /* 0x00000001ff0f7424 */ /* 0x000fe200078e00ff */
[----:B------:R-:W1:Y:S01]  /*48c0*/  LDCU.128 UR32, c[0x0][0xb10] ;  /* 0x00016200ff2077ac */ /* 0x000e620008000c00 */
[----:B------:R-:W-:Y:S01]  /*48d0*/  IMAD.MOV.U32 R14, RZ, RZ, RZ ;  /* 0x000000ffff0e7224 */ /* 0x000fe200078e00ff */
[----:B------:R-:W-:Y:S01]  /*48e0*/  MOV R7, 0x2000 ;  /* 0x0000200000077802 */ /* 0x000fe20000000f00 */
[----:B------:R-:W3:Y:S01]  /*48f0*/  LDCU UR31, c[0x0][0x374] ;  /* 0x00006e80ff1f77ac */ /* 0x000ee20008000800 */
[----:B------:R-:W4:Y:S01]  /*4900*/  LDC.64 R2, c[0x0][0x888] ;  /* 0x00022200ff027b82 */ /* 0x000f220000000a00 */
[----:B------:R-:W3:Y:S01]  /*4910*/  LDCU UR15, c[0x0][0xb0c] ;  /* 0x00016180ff0f77ac */ /* 0x000ee20008000800 */
[----:B------:R-:W3:Y:S06]  /*4920*/  LDCU UR40, c[0x0][0xb20] ;  /* 0x00016400ff2877ac */ /* 0x000eec0008000800 */
[----:B------:R-:W2:Y:S01]  /*4930*/  LDC.64 R4, c[0x0][0x890] ;  /* 0x00022400ff047b82 */ /* 0x000ea20000000a00 */
[----:B------:R-:W3:Y:S01]  /*4940*/  LDCU UR4, c[0x0][0xb30] ;  /* 0x00016600ff0477ac */ /* 0x000ee20008000800 */
[----:B-1----:R-:W-:-:S02]  /*4950*/  UIMAD.WIDE.U32 UR6, UR37, UR32, URZ ;  /* 0x00000020250672a5 */ /* 0x002fc4000f8e00ff */
[----:B---3--:R-:W-:Y:S01]  /*4960*/  UIMAD.WIDE.U32 UR8, UR31, UR35, URZ ;  /* 0x000000231f0872a5 */ /* 0x008fe2000f8e00ff */
[----:B------:R-:W-:Y:S01]  /*4970*/  UMOV UR29, 0x400 ;  /* 0x00000400001d7882 */ /* 0x000fe20000000000 */
[----:B------:R-:W-:-:S03]  /*4980*/  UPLOP3.LUT UP3, UPT, UPT, UPT, UPT, 0x40, 0x4 ;  /* 0x000000000004789c */ /* 0x000fc60003f6e870 */
[----:B------:R-:W-:Y:S01]  /*4990*/  UMOV UR6, UR7 ;  /* 0x0000000700067c82 */ /* 0x000fe20008000000 */
[----:B------:R-:W-:Y:S01]  /*49a0*/  UISETP.GE.AND UP0, UPT, UR42, 0x1, UPT ;  /* 0x000000012a00788c */ /* 0x000fe2000bf06270 */
[----:B------:R-:W-:Y:S01]  /*49b0*/  UMOV UR38, UR9 ;  /* 0x0000000900267c82 */ /* 0x000fe20008000000 */
[----:B------:R-:W-:Y:S01]  /*49c0*/  UISETP.NE.AND UP4, UPT, UR42, 0x1, UPT ;  /* 0x000000012a00788c */ /* 0x000fe2000bf85270 */
[----:B------:R-:W1:Y:S01]  /*49d0*/  LDCU.64 UR22, c[0x0][0xb28] ;  /* 0x00016500ff1677ac */ /* 0x000e620008000a00 */
[----:B------:R-:W-:Y:S02]  /*49e0*/  ULEA UR29, UR53, UR29, 0x18 ;  /* 0x0000001d351d7291 */ /* 0x000fe4000f8ec0ff */
[----:B------:R-:W-:Y:S02]  /*49f0*/  UISETP.NE.AND UP6, UPT, UR15, 0x1, UPT ;  /* 0x000000010f00788c */ /* 0x000fe4000bfc5270 */
[----:B------:R-:W-:Y:S02]  /*4a00*/  UISETP.NE.AND UP5, UPT, UR34, 0x1, UPT ;  /* 0x000000012200788c */ /* 0x000fe4000bfa5270 */
[----:B------:R-:W-:-:S02]  /*4a10*/  USHF.R.U32.HI UR39, URZ, UR33, UR6 ;  /* 0x00000021ff277299 */ /* 0x000fc40008011606 */
[----:B------:R-:W-:Y:S02]  /*4a20*/  USHF.R.U32.HI UR38, URZ, UR40, UR38 ;  /* 0x00000028ff267299 */ /* 0x000fe40008011626 */
[----:B------:R-:W-:Y:S01]  /*4a30*/  UISETP.NE.AND UP2, UPT, UR4, 0x1, UPT ;  /* 0x000000010400788c */ /* 0x000fe2000bf45270 */
[----:B------:R-:W-:-:S10]  /*4a40*/  UMOV UR12, URZ ;  /* 0x000000ff000c7c82 */ /* 0x000fd40008000000 */
.L_x_97:
[C---:B------:R-:W-:Y:S02]  /*4a50*/  LEA R12, R14.reuse, UR29, 0x3 ;  /* 0x0000001d0e0c7c11 */ /* 0x040fe4000f8e18ff */
[----:B------:R-:W-:Y:S02]  /*4a60*/  SHF.L.U32 R9, R13, 0x1f, RZ ;  /* 0x0000001f0d097819 */ /* 0x000fe400000006ff */
[----:B------:R-:W-:Y:S02]  /*4a70*/  LEA R10, R14, UR29, 0x4 ;  /* 0x0000001d0e0a7c11 */ /* 0x000fe4000f8e20ff */
[----:B---3--:R-:W3:Y:S02]  /*4a80*/  SYNCS.PHASECHK.TRANS64.TRYWAIT P0, [R12+URZ+0x90], R9 ;  /* 0x000090090c0075a7 */ /* 0x008ee400080011ff */
[----:B---3--:R-:W-:Y:S05]  /*4a90*/  @!P0 BRA `(.L_x_89) ;  /* 0x0000004000008947 */ /* 0x008fea0003800000 */
.L_x_168:
[----:B---3--:R-:W3:Y:S01]  /*4aa0*/  LDS.128 R8, [R10+0x120] ;  /* 0x000120000a087984 */ /* 0x008ee20000000c00 */
[----:B------:R-:W-:Y:S01]  /*4ab0*/  UISETP.GE.AND UP0, UPT, UR42, 0x1, UPT ;  /* 0x000000012a00788c */ /* 0x000fe2000bf06270 */
[----:B------:R-:W-:Y:S01]  /*4ac0*/  @!PT LDS RZ, [RZ] ;  /* 0x00000000fffff984 */ /* 0x000fe20000000800 */
[----:B------:R-:W-:Y:S01]  /*4ad0*/  @!PT LDS RZ, [RZ] ;  /* 0x00000000fffff984 */ /* 0x000fe20000000800 */
[----:B------:R-:W-:Y:S01]  /*4ae0*/  @!PT LDS RZ, [RZ] ;  /* 0x00000000fffff984 */ /* 0x000fe20000000800 */
[----:B------:R-:W-:Y:S01]  /*4af0*/  @!PT LDS RZ, [RZ] ;  /* 0x00000000fffff984 */ /* 0x000fe20000000800 */
[----:B------:R1:W-:Y:S06]  /*4b00*/  MEMBAR.ALL.CTA ;  /* 0x0000000000007992 */ /* 0x0003ec0000008000 */
[----:B-1----:R-:W1:Y:S01]  /*4b10*/  FENCE.VIEW.ASYNC.S ;  /* 0x00000000000073c6 */ /* 0x002e620000000000 */
[----:B---3--:R-:W-:Y:S11]  /*4b20*/  LOP3.LUT P0, RZ, R10, 0x1, RZ, 0xc0, !PT ;  /* 0x000000010aff7812 */ /* 0x008ff6000780c0ff */
[----:B------:R-:W-:Y:S02]  /*4b30*/  @!UPT UIADD3 URZ, UPT, UPT, URZ, URZ, URZ ;  /* 0x000000fffffff290 */ /* 0x000fe4000fffe0ff */
[----:B-1----:R-:W-:Y:S01]  /*4b40*/  VOTEU.ANY UP1, P0 ;  /* 0x0000000000ff7886 */ /* 0x002fe20000020100 */
[----:B------:R-:W-:Y:S11]  /*4b50*/  PLOP3.LUT P0, PT, PT, PT, UP1, 0x80, 0x8 ;  /* 0x000000000008781c */ /* 0x000ff60003f0f018 */
[----:B------:R-:W-:Y:S02]  /*4b60*/  @!UPT UIADD3 URZ, UPT, UPT, URZ, URZ, URZ ;  /* 0x000000fffffff290 */ /* 0x000fe4000fffe0ff */
[----:B------:R-:W-:Y:S02]  /*4b70*/  @P0 SHF.R.U32.HI R0, RZ, 0x10, R9 ;  /* 0x00000010ff000819 */ /* 0x000fe40000011609 */
[----:B------:R-:W-:Y:S02]  /*4b80*/  @P0 MOV R6, R8 ;  /* 0x0000000800060202 */ /* 0x000fe40000000f00 */
[----:B------:R-:W-:Y:S01]  /*4b90*/  @P0 R2UR UR4, R0 ;  /* 0x00000000000402ca */ /* 0x000fe200000e0000 */
[----:B------:R-:W-:Y:S01]  /*4ba0*/  VIADD R0, R12, 0xa0 ;  /* 0x000000a00c007836 */ /* 0x000fe20000000000 */
[----:B------:R-:W-:Y:S02]  /*4bb0*/  @P0 LOP3.LUT R8, R9, 0xffff, RZ, 0xc0, !PT ;  /* 0x0000ffff09080812 */ /* 0x000fe400078ec0ff */
[----:B------:R-:W-:Y:S02]  /*4bc0*/  @P0 R2UR UR6, R6 ;  /* 0x00000000060602ca */ /* 0x000fe400000e0000 */
[----:B------:R-:W-:Y:S02]  /*4bd0*/  PRMT R0, RZ, 0x654, R0 ;  /* 0x00000654ff007816 */ /* 0x000fe40000000000 */
[----:B------:R-:W-:Y:S02]  /*4be0*/  @P0 R2UR UR5, R8 ;  /* 0x00000000080502ca */ /* 0x000fe400000e0000 */
[----:B------:R1:W-:Y:S03]  /*4bf0*/  SYNCS.ARRIVE.TRANS64.RED.A1T0 RZ, [R0+URZ], RZ ;  /* 0x000000ff00ff79a7 */ /* 0x0003e600081004ff */
[----:B------:R-:W-:Y:S04]  /*4c00*/  @UP1 UMOV UR30, UR4 ;  /* 0x00000004001e1c82 */ /* 0x000fe80008000000 */
[----:B------:R-:W-:Y:S04]  /*4c10*/  @UP1 UMOV UR14, UR6 ;  /* 0x00000006000e1c82 */ /* 0x000fe80008000000 */
[----:B------:R-:W-:Y:S01]  /*4c20*/  @UP1 UMOV UR13, UR5 ;  /* 0x00000005000d1c82 */ /* 0x000fe20008000000 */
[----:B------:R-:W-:Y:S05]  /*4c30*/  BRA.U !UP0, `(.L_x_90) ;  /* 0x0000000108a47547 */ /* 0x000fea000b800000 */
[----:B------:R-:W-:Y:S02]  /*4c40*/  UIMAD.WIDE.U32 UR8, UR13, UR35, URZ ;  /* 0x000000230d0872a5 */ /* 0x000fe4000f8e00ff */
[----:B------:R-:W-:Y:S02]  /*4c50*/  UIMAD.WIDE.U32 UR10, UR14, UR32, URZ ;  /* 0x000000200e0a72a5 */ /* 0x000fe4000f8e00ff */
[----:B------:R-:W-:Y:S02]  /*4c60*/  USEL UR4, UR31, UR38, !UP5 ;  /* 0x000000261f047287 */ /* 0x000fe4000e800000 */
[----:B------:R-:W-:Y:S02]  /*4c70*/  USEL UR7, UR37, UR39, !UP6 ;  /* 0x0000002725077287 */ /* 0x000fe4000f000000 */
[----:B------:R-:W-:Y:S02]  /*4c80*/  UIMAD.WIDE.U32 UR16, UR4, UR22, URZ ;  /* 0x00000016041072a5 */ /* 0x000fe4000f8e00ff */
[----:B------:R-:W-:Y:S01]  /*4c90*/  UIMAD.WIDE.U32 UR18, UR7, UR22, URZ ;  /* 0x00000016071272a5 */ /* 0x000fe2000f8e00ff */
[----:B------:R-:W-:Y:S02]  /*4ca0*/  UMOV UR5, UR9 ;  /* 0x0000000900057c82 */ /* 0x000fe40008000000 */
[----:B------:R-:W-:Y:S03]  /*4cb0*/  USHF.R.U32.HI UR6, URZ, UR40, UR5 ;  /* 0x00000028ff067299 */ /* 0x000fe60008011605 */
[----:B------:R-:W-:Y:S01]  /*4cc0*/  UMOV UR5, UR11 ;  /* 0x0000000b00057c82 */ /* 0x000fe20008000000 */
[----:B------:R-:W-:Y:S02]  /*4cd0*/  USEL UR6, UR13, UR6, !UP5 ;  /* 0x000000060d067287 */ /* 0x000fe4000e800000 */
[----:B------:R-:W-:Y:S02]  /*4ce0*/  USHF.R.U32.HI UR8, URZ, UR33, UR5 ;  /* 0x00000021ff087299 */ /* 0x000fe40008011605 */
[----:B------:R-:W-:Y:S01]  /*4cf0*/  UIMAD.WIDE.U32 UR10, UR6, UR22, URZ ;  /* 0x00000016060a72a5 */ /* 0x000fe2000f8e00ff */
[----:B------:R-:W-:Y:S02]  /*4d00*/  UMOV UR5, UR17 ;  /* 0x0000001100057c82 */ /* 0x000fe40008000000 */
[----:B------:R-:W-:Y:S03]  /*4d10*/  @UP4 USHF.R.U32.HI UR4, URZ, UR23, UR5 ;  /* 0x00000017ff044299 */ /* 0x000fe60008011605 */
[----:B------:R-:W-:Y:S01]  /*4d20*/  UMOV UR5, UR19 ;  /* 0x0000001300057c82 */ /* 0x000fe20008000000 */
[----:B------:R-:W-:Y:S02]  /*4d30*/  UIMAD UR4, UR42, UR4, URZ ;  /* 0x000000042a0472a4 */ /* 0x000fe4000f8e02ff */
[----:B------:R-:W-:Y:S02]  /*4d40*/  @UP4 USHF.R.U32.HI UR7, URZ, UR23, UR5 ;  /* 0x00000017ff074299 */ /* 0x000fe40008011605 */
[----:B------:R-:W-:Y:S02]  /*4d50*/  USEL UR5, UR14, UR8, !UP6 ;  /* 0x000000080e057287 */ /* 0x000fe4000f000000 */
[----:B------:R-:W-:Y:S02]  /*4d60*/  UIMAD UR8, UR42, UR7, URZ ;  /* 0x000000072a0872a4 */ /* 0x000fe4000f8e02ff */
[----:B------:R-:W-:Y:S03]  /*4d70*/  UISETP.GE.AND UP0, UPT, UR6, UR4, UPT ;  /* 0x000000040600728c */ /* 0x000fe6000bf06270 */
[----:B------:R-:W-:Y:S01]  /*4d80*/  UMOV UR4, UR11 ;  /* 0x0000000b00047c82 */ /* 0x000fe20008000000 */
[----:B------:R-:W-:Y:S02]  /*4d90*/  UISETP.GE.OR UP0, UPT, UR5, UR8, UP0 ;  /* 0x000000080500728c */ /* 0x000fe40008706670 */
[----:B------:R-:W-:Y:S02]  /*4da0*/  USHF.R.U32.HI UR4, URZ, UR23, UR4 ;  /* 0x00000017ff047299 */ /* 0x000fe40008011604 */
[----:B------:R-:W-:Y:S02]  /*4db0*/  UIMAD.WIDE.U32 UR8, UR5, UR22, URZ ;  /* 0x00000016050872a5 */ /* 0x000fe4000f8e00ff */
[----:B------:R-:W-:Y:S04]  /*4dc0*/  USEL UR10, UR6, UR4, !UP4 ;  /* 0x00000004060a7287 */ /* 0x000fe8000e000000 */
[----:B------:R-:W-:Y:S01]  /*4dd0*/  UIADD3 UR11, UPT, UPT, -UR10, URZ, URZ ;  /* 0x000000ff0a0b7290 */ /* 0x000fe2000fffe1ff */
[----:B------:R-:W-:Y:S02]  /*4de0*/  @!UP0 UMOV UR4, UR9 ;  /* 0x0000000900048c82 */ /* 0x000fe40008000000 */
[----:B------:R-:W-:Y:S02]  /*4df0*/  @!UP0 USHF.R.U32.HI UR4, URZ, UR23, UR4 ;  /* 0x00000017ff048299 */ /* 0x000fe40008011604 */
[----:B------:R-:W-:Y:S02]  /*4e00*/  UIMAD UR8, UR42, UR11, UR6 ;  /* 0x0000000b2a0872a4 */ /* 0x000fe4000f8e0206 */
[----:B------:R-:W-:Y:S04]  /*4e10*/  @!UP0 USEL UR4, UR5, UR4, !UP4 ;  /* 0x0000000405048287 */ /* 0x000fe8000e000000 */
[----:B------:R-:W-:Y:S02]  /*4e20*/  @!UP0 UIMAD UR7, UR7, UR8, UR4 ;  /* 0x00000008070782a4 */ /* 0x000fe4000f8e0204 */
[----:B------:R-:W-:Y:S02]  /*4e30*/  @!UP0 UIADD3 UR9, UPT, UPT, UR10, -UR4, URZ ;  /* 0x800000040a098290 */ /* 0x000fe4000fffe0ff */
[----:B------:R-:W-:Y:S02]  /*4e40*/  UIADD3 UR8, UPT, UPT, -UR6, URZ, URZ ;  /* 0x000000ff06087290 */ /* 0x000fe4000fffe1ff */
[----:B------:R-:W-:Y:S02]  /*4e50*/  UIADD3 UR4, UPT, UPT, -UR5, URZ, URZ ;  /* 0x000000ff05047290 */ /* 0x000fe4000fffe1ff */
[----:B------:R-:W-:Y:S03]  /*4e60*/  @!UP0 UIMAD UR6, UR9, UR42, UR5 ;  /* 0x0000002a090682a4 */ /* 0x000fe6000f8e0205 */
[----:B------:R-:W-:Y:S01]  /*4e70*/  @!UP0 UMOV UR5, UR7 ;  /* 0x0000000700058c82 */ /* 0x000fe20008000000 */
[----:B------:R-:W-:Y:S02]  /*4e80*/  UIMAD UR7, UR15, UR4, UR14 ;  /* 0x000000040f0772a4 */ /* 0x000fe4000f8e020e */
[----:B------:R-:W-:Y:S02]  /*4e90*/  UIMAD UR4, UR34, UR8, UR13 ;  /* 0x00000008220472a4 */ /* 0x000fe4000f8e020d */
[----:B------:R-:W-:Y:S02]  /*4ea0*/  UIMAD UR14, UR5, UR15, UR7 ;  /* 0x0000000f050e72a4 */ /* 0x000fe4000f8e0207 */
[----:B------:R-:W-:Y:S11]  /*4eb0*/  UIMAD UR13, UR6, UR34, UR4 ;  /* 0x00000022060d72a4 */ /* 0x000ff6000f8e0204 */
[----:B------:R-:W-:Y:S01]  /*4ec0*/  @!UPT UIADD3 URZ, UPT, UPT, URZ, URZ, URZ ;  /* 0x000000fffffff290 */ /* 0x000fe2000fffe0ff */
.L_x_90:
[----:B------:R-:W3:Y:S01]  /*4ed0*/  @!UP2 LDCU.128 UR8, c[0x0][0xb10] ;  /* 0x00016200ff08a7ac */ /* 0x000ee20008000c00 */
[C---:B--2---:R-:W-:Y:S02]  /*4ee0*/  ISETP.NE.U32.AND P1, PT, R4.reuse, RZ, PT ;  /* 0x000000ff0400720c */ /* 0x044fe40003f25070 */
[----:B------:R-:W-:Y:S02]  /*4ef0*/  ISETP.NE.U32.AND P0, PT, R4, RZ, PT ;  /* 0x000000ff0400720c */ /* 0x000fe40003f05070 */
[C---:B------:R-:W-:Y:S02]  /*4f00*/  ISETP.NE.AND.EX P1, PT, R5.reuse, RZ, PT, P1 ;  /* 0x000000ff0500720c */ /* 0x040fe40003f25310 */
[----:B------:R-:W-:Y:S01]  /*4f10*/  ISETP.NE.AND.EX P0, PT, R5, RZ, PT, P0 ;  /* 0x000000ff0500720c */ /* 0x000fe20003f05300 */
[----:B------:R-:W2:Y:S01]  /*4f20*/  @!UP2 LDCU UR5, c[0x0][0xb0c] ;  /* 0x00016180ff05a7ac */ /* 0x000ea20008000800 */
[----:B------:R-:W-:Y:S02]  /*4f30*/  USHF.L.U32 UR26, UR21, 0x6, URZ ;  /* 0x00000006151a7899 */ /* 0x000fe400080006ff */
[----:B------:R-:W-:Y:S02]  /*4f40*/  USHF.L.U32 UR27, UR20, 0x6, URZ ;  /* 0x00000006141b7899 */ /* 0x000fe400080006ff */
[----:B---3--:R-:W-:Y:S07]  /*4f50*/  UIMAD.WIDE.U32 UR6, UR14, UR8, URZ ;  /* 0x000000080e0672a5 */ /* 0x008fee000f8e00ff */
[----:B------:R-:W-:Y:S01]  /*4f60*/  @!UP2 UMOV UR4, UR7 ;  /* 0x000000070004ac82 */ /* 0x000fe20008000000 */
[----:B--2---:R-:W-:Y:S02]  /*4f70*/  @!UP2 UISETP.NE.AND UP0, UPT, UR5, 0x1, UPT ;  /* 0x000000010500a88c */ /* 0x004fe4000bf05270 */
[----:B------:R-:W-:Y:S02]  /*4f80*/  @!UP2 USHF.R.U32.HI UR4, URZ, UR9, UR4 ;  /* 0x00000009ff04a299 */ /* 0x000fe40008011604 */
[----:B------:R-:W-:Y:S02]  /*4f90*/  UIMAD.WIDE.U32 UR6, UR13, UR11, URZ ;  /* 0x0000000b0d0672a5 */ /* 0x000fe4000f8e00ff */
[----:B------:R-:W-:Y:S02]  /*4fa0*/  @!UP2 USEL UR8, UR14, UR4, !UP0 ;  /* 0x000000040e08a287 */ /* 0x000fe4000c000000 */
[----:B------:R-:W-:Y:S03]  /*4fb0*/  @!UP2 UISETP.NE.AND UP0, UPT, UR10, 0x1, UPT ;  /* 0x000000010a00a88c */ /* 0x000fe6000bf05270 */
[----:B------:R-:W-:Y:S02]  /*4fc0*/  @!UP2 UMOV UR6, UR7 ;  /* 0x000000070006ac82 */ /* 0x000fe40008000000 */
[----:B------:R-:W2:Y:S02]  /*4fd0*/  @!UP2 LDCU UR4, c[0x0][0xb20] ;  /* 0x00016400ff04a7ac */ /* 0x000ea40008000800 */
[----:B--2---:R-:W-:Y:S04]  /*4fe0*/  @!UP2 USHF.R.U32.HI UR6, URZ, UR4, UR6 ;  /* 0x00000004ff06a299 */ /* 0x004fe80008011606 */
[----:B------:R-:W-:Y:S04]  /*4ff0*/  @!UP2 USEL UR6, UR13, UR6, !UP0 ;  /* 0x000000060d06a287 */ /* 0x000fe8000c000000 */
[----:B------:R-:W-:Y:S02]  /*5000*/  @!UP2 UIADD3 UR4, UPT, UPT, -UR8, UR6, URZ ;  /* 0x000000060804a290 */ /* 0x000fe4000fffe1ff */
[----:B------:R-:W-:Y:S02]  /*5010*/  @!UP2 UIADD3 UR6, UPT, UPT, UR8, -UR6, URZ ;  /* 0x800000060806a290 */ /* 0x000fe4000fffe0ff */
[----:B------:R-:W-:Y:S02]  /*5020*/  @!UP2 UIMAD UR14, UR4, UR5, UR14 ;  /* 0x00000005040ea2a4 */ /* 0x000fe4000f8e020e */
[----:B------:R-:W-:Y:S01]  /*5030*/  @!UP2 UIMAD UR13, UR6, UR10, UR13 ;  /* 0x0000000a060da2a4 */ /* 0x000fe2000f8e020d */
[----:B------:R-:W-:Y:S11]  /*5040*/  BRA.U UP3, `(.L_x_91) ;  /* 0x0000000103107547 */ /* 0x000ff6000b800000 */
[----:B-1----:R-:W-:Y:S04]  /*5050*/  MOV R0, UR43 ;  /* 0x0000002b00007c02 */ /* 0x002fe80008000f00 */
[----:B------:R-:W-:Y:S04]  /*5060*/  SHF.L.U32 R9, R0, 0x1f, RZ ;  /* 0x0000001f00097819 */ /* 0x000fe800000006ff */
[----:B------:R-:W1:Y:S02]  /*5070*/  SYNCS.PHASECHK.TRANS64.TRYWAIT P2, [UR29+0x88], R9 ;  /* 0x00008809ff0075a7 */ /* 0x000e64000804111d */
[----:B-1----:R-:W-:Y:S05]  /*5080*/  @!P2 BRA `(.L_x_92) ;  /* 0x000000380098a947 */ /* 0x002fea0003800000 */
.L_x_91:
[----:B------:R-:W-:Y:S05]  /*5090*/  @!P1 BRA `(.L_x_93) ;  /* 0x0000000000309947 */ /* 0x000fea0003800000 */
[----:B----4-:R-:W-:Y:S01]  /*50a0*/  ISETP.NE.U32.AND P1, PT, R2, RZ, PT ;  /* 0x000000ff0200720c */ /* 0x010fe20003f25070 */
[----:B------:R-:W2:Y:S01]  /*50b0*/  LDCU.64 UR4, c[0x0][0x358] ;  /* 0x00006b00ff0477ac */ /* 0x000ea20008000a00 */
[----:B------:R-:W-:Y:S02]  /*50c0*/  IMAD.MOV.U32 R56, RZ, RZ, 0x1 ;  /* 0x00000001ff387424 */ /* 0x000fe400078e00ff */
[----:B------:R-:W-:Y:S11]  /*50d0*/  ISETP.NE.AND.EX P1, PT, R3, RZ, PT, P1 ;  /* 0x000000ff0300720c */ /* 0x000ff60003f25310 */
[----:B------:R-:W-:Y:S02]  /*50e0*/  @!UPT UIADD3 URZ, UPT, UPT, URZ, URZ, URZ ;  /* 0x000000fffffff290 */ /* 0x000fe4000fffe0ff */
[----:B-1----:R-:W1:Y:S01]  /*50f0*/  @P1 LDC.64 R8, c[0x0][0x888] ;  /* 0x00022200ff081b82 */ /* 0x002e620000000a00 */
[----:B------:R-:W-:Y:S04]  /*5100*/  @P1 IMAD R0, R4, UR36, RZ ;  /* 0x0000002404001c24 */ /* 0x000fe8000f8e02ff */
[----:B-1----:R-:W-:Y:S04]  /*5110*/  @P1 IMAD.WIDE R8, R0, 0x4, R8 ;  /* 0x0000000400081825 */ /* 0x002fe800078e0208 */
[----:B------:R-:W-:Y:S01]  /*5120*/  HFMA2 R0, -RZ, RZ, 0, 5.9604644775390625e-08 ;  /* 0x00000001ff007431 */ /* 0x000fe200000001ff */
[----:B--2--5:R2:W5:Y:S04]  /*5130*/  @P1 LDG.E R27, desc[UR4][R8.64] ;  /* 0x00000004081b1981 */ /* 0x024568000c1e1900 */
[----:B------:R-:W-:Y:S01]  /*5140*/  @!P1 PRMT R56, R0, 0x7610, R56 ;  /* 0x0000761000389816 */ /* 0x000fe20000000038 */
[----:B--2---:R-:W3:Y:S06]  /*5150*/  @!P1 LDC R27, c[0x0][0x880] ;  /* 0x00022000ff1b9b82 */ /* 0x004eec0000000800 */
.L_x_93:
[----:B---3-5:R-:W-:Y:S01]  /*5160*/  @!P0 FSETP.EQ.AND P1, PT, R27, RZ, PT ;  /* 0x000000ff1b00820b */ /* 0x028fe20003f22000 */
[----:B------:R-:W-:Y:S01]  /*5170*/  @!UPT UIADD3 URZ, UPT, UPT, URZ, URZ, URZ ;  /* 0x000000fffffff290 */ /* 0x000fe2000fffe0ff */
[----:B------:R-:W-:Y:S11]  /*5180*/  @!P0 BRA `(.L_x_94) ;  /* 0x0000000000188947 */ /* 0x000ff60003800000 */
[----:B------:R-:W-:Y:S02]  /*5190*/  LOP3.LUT P0, RZ, R56, 0xff, RZ, 0xc0, !PT ;  /* 0x000000ff38ff7812 */ /* 0x000fe4000780c0ff */
[----:B----4-:R-:W-:Y:S04]  /*51a0*/  ISETP.NE.U32.AND P1, PT, R2, RZ, PT ;  /* 0x000000ff0200720c */ /* 0x010fe80003f25070 */
[----:B------:R-:W-:Y:S04]  /*51b0*/  ISETP.NE.AND.EX P1, PT, R3, RZ, PT, P1 ;  /* 0x000000ff0300720c */ /* 0x000fe80003f25310 */
[----:B------:R-:W-:Y:S03]  /*51c0*/  PLOP3.LUT P1, PT, P1, PT, PT, 0x8, 0x80 ;  /* 0x000000000080781c */ /* 0x000fe60000f2e170 */
[----:B------:R-:W-:Y:S11]  /*51d0*/  @P0 FSETP.EQ.AND P1, PT, R27, RZ, PT ;  /* 0x000000ff1b00020b */ /* 0x000ff60003f22000 */
[----:B------:R-:W-:Y:S02]  /*51e0*/  @!UPT UIADD3 URZ, UPT, UPT, URZ, URZ, URZ ;  /* 0x000000fffffff290 */ /* 0x000fe4000fffe0ff */
.L_x_94:
[----:B------:R-:W-:Y:S01]  /*51f0*/  ULEA UR4, UR12, UR29, 0x3 ;  /* 0x0000001d0c047291 */ /* 0x000fe2000f8e18ff */
[----:B-1----:R-:W-:Y:S02]  /*5200*/  SHF.L.U32 R9, R15, 0x1f, RZ ;  /* 0x0000001f0f097819 */ /* 0x002fe400000006ff */
[----:B------:R-:W-:Y:S04]  /*5210*/  ELECT P0, URZ, PT ;  /* 0x0000000000ff782f */ /* 0x000fe80003800000 */
[----:B------:R-:W-:Y:S02]  /*5220*/  PLOP3.LUT P1, PT, P1, P0, PT, 0xf2, 0x2f ;  /* 0x00000000002f781c */ /* 0x000fe40000f21e72 */
[----:B------:R-:W1:Y:S11]  /*5230*/  SYNCS.PHASECHK.TRANS64.TRYWAIT P2, [UR4+0x68], R9 ;  /* 0x00006809ff0075a7 */ /* 0x000e760008041104 */
[----:B------:R-:W-:Y:S05]  /*5240*/  @!P1 IADD3 R8, P0, PT, R16, 0x580, RZ ;  /* 0x0000058010089810 */ /* 0x000fea0007f1e0ff */
[----:B------:R-:W-:Y:S01]  /*5250*/  @!P1 IMAD.X R6, RZ, RZ, R17, P0 ;  /* 0x000000ffff069224 */ /* 0x000fe200000e0611 */
[----:B-1----:R-:W-:Y:S07]  /*5260*/  @!P2 BRA `(.L_x_95) ;  /* 0x000000380038a947 */ /* 0x002fee0003800000 */
.L_x_171:
[----:B------:R-:W-:Y:S01]  /*5270*/  @!P1 R2UR UR6, R6 ;  /* 0x00000000060692ca */ /* 0x000fe200000e0000 */
[----:B------:R-:W-:Y:S01]  /*5280*/  UIADD3 UR5, UPT, UPT, UR12, 0x1, URZ ;  /* 0x000000010c057890 */ /* 0x000fe2000fffe0ff */
[----:B------:R-:W-:Y:S01]  /*5290*/  @!P1 R2UR UR7, R8 ;  /* 0x00000000080792ca */ /* 0x000fe200000e0000 */
[----:B------:R-:W-:Y:S01]  /*52a0*/  UIADD3 UR25, UPT, UPT, UR4, 0x50, URZ ;  /* 0x0000005004197890 */ /* 0x000fe2000fffe0ff */
[----:B-1----:R-:W-:Y:S01]  /*52b0*/  @!P1 IMAD.MOV.U32 R0, RZ, RZ, 0x2000 ;  /* 0x00002000ff009424 */ /* 0x002fe200078e00ff */
[----:B------:R-:W-:Y:S01]  /*52c0*/  UISETP.NE.AND UP0, UPT, UR5, 0x3, UPT ;  /* 0x000000030500788c */ /* 0x000fe2000bf05270 */
[----:B------:R-:W-:Y:S01]  /*52d0*/  VIADD R14, R14, 0x1 ;  /* 0x000000010e0e7836 */ /* 0x000fe20000000000 */
[----:B------:R-:W-:Y:S01]  /*52e0*/  UMOV UR18, 0x0 ;  /* 0x0000000000127882 */ /* 0x000fe20000000000 */
[----:B------:R-:W-:Y:S01]  /*52f0*/  UMOV UR19, 0x10000000 ;  /* 0x1000000000137882 */ /* 0x000fe20000000000 */
[----:B------:R-:W-:Y:S02]  /*5300*/  USEL UR21, UR5, URZ, UP0 ;  /* 0x000000ff05157287 */ /* 0x000fe40008000000 */
[----:B------:R-:W-:Y:S02]  /*5310*/  USEL UR9, URZ, 0x1, UP0 ;  /* 0x00000001ff097887 */ /* 0x000fe40008000000 */
[----:B------:R-:W-:Y:S01]  /*5320*/  VOTEU.ALL UP0, P1 ;  /* 0x0000000000ff7886 */ /* 0x000fe20000800000 */
[----:B------:R-:W-:Y:S01]  /*5330*/  IMAD.U32 R9, RZ, RZ, UR6 ;  /* 0x00000006ff097e24 */ /* 0x000fe2000f8e00ff */
[----:B------:R-:W-:Y:S01]  /*5340*/  UMOV UR28, UR36 ;  /* 0x00000024001c7c82 */ /* 0x000fe20008000000 */
[----:B------:R-:W-:Y:S01]  /*5350*/  IMAD.U32 R8, RZ, RZ, UR7 ;  /* 0x00000007ff087e24 */ /* 0x000fe2000f8e00ff */
[----:B------:R-:W-:Y:S01]  /*5360*/  LOP3.LUT R15, R15, UR9, RZ, 0x3c, !PT ;  /* 0x000000090f0f7c12 */ /* 0x000fe2000f8e3cff */
[----:B------:R-:W-:Y:S01]  /*5370*/  @!UP0 ULEA UR5, UR12, UR29, 0xd ;  /* 0x0000001d0c058291 */ /* 0x000fe2000f8e68ff */
[----:B------:R-:W-:Y:S01]  /*5380*/  @!P1 R2UR UR7, R9 ;  /* 0x00000000090792ca */ /* 0x000fe200000e0000 */
[----:B------:R-:W-:Y:S01]  /*5390*/  @!UP0 UIADD3 UR10, UPT, UPT, UR26, 0x20, URZ ;  /* 0x000000201a0a8890 */ /* 0x000fe2000fffe0ff */
[----:B------:R-:W-:Y:S01]  /*53a0*/  @!P1 R2UR UR6, R8 ;  /* 0x00000000080692ca */ /* 0x000fe200000e0000 */
[----:B------:R-:W-:Y:S01]  /*53b0*/  @!UP0 UIADD3 UR24, UPT, UPT, UR5, 0x200, URZ ;  /* 0x0000020005188890 */ /* 0x000fe2000fffe0ff */
[----:B------:R-:W-:Y:S01]  /*53c0*/  SHF.L.U32 R6, R15, 0x1f, RZ ;  /* 0x0000001f0f067819 */ /* 0x000fe200000006ff */
[----:B------:R-:W-:Y:S01]  /*53d0*/  @!UP0 UIADD3 UR8, UPT, UPT, UR5, 0x1200, URZ ;  /* 0x0000120005088890 */ /* 0x000fe2000fffe0ff */
[----:B------:R-:W-:Y:S01]  /*53e0*/  VOTEU.ALL UP0, P1 ;  /* 0x0000000000ff7886 */ /* 0x000fe20000800000 */
[----:B------:R-:W-:Y:S01]  /*53f0*/  UMOV UR11, UR27 ;  /* 0x0000001b000b7c82 */ /* 0x000fe20008000000 */
[----:B------:R-:W-:Y:S01]  /*5400*/  UMOV UR12, UR36 ;  /* 0x00000024000c7c82 */ /* 0x000fe20008000000 */
[----:B------:R-:W-:Y:S01]  /*5410*/  UMOV UR9, UR25 ;  /* 0x0000001900097c82 */ /* 0x000fe20008000000 */
[----:B------:R-:W-:Y:S02]  /*5420*/  UPRMT UR16, UR53, 0x654, UR25 ;  /* 0x0000065435107896 */ /* 0x000fe40008000019 */
[----:B------:R-:W-:Y:S03]  /*5430*/  ULEA UR5, UR21, UR29, 0x3 ;  /* 0x0000001d15057291 */ /* 0x000fe6000f8e18ff */
[----:B------:R1:W-:Y:S01]  /*5440*/  @!UP0 UTMALDG.3D [UR24], [UR6], desc[UR18] ;  /* 0x00001218060085b4 */ /* 0x0003e20008011000 */
[----:B------:R-:W-:Y:S05]  /*5450*/  VOTEU.ALL UP0, P1 ;  /* 0x0000000000ff7886 */ /* 0x000fea0000800000 */
[----:B------:R1:W-:Y:S01]  /*5460*/  @!UP0 UTMALDG.3D [UR8], [UR6], desc[UR18] ;  /* 0x00001208060085b4 */ /* 0x0003e20008011000 */
[----:B------:R1:W-:Y:S01]  /*5470*/  @!P1 SYNCS.ARRIVE.TRANS64.RED.A0TR RZ, [UR4+0x50], R0 ;  /* 0x00005000ffff99a7 */ /* 0x0003e20008300404 */
[----:B------:R-:W-:Y:S01]  /*5480*/  SYNCS.ARRIVE.TRANS64.RED.A1T0 RZ, [UR16], RZ ;  /* 0x000000ffffff79a7 */ /* 0x000fe20008100410 */
[----:B------:R-:W2:Y:S02]  /*5490*/  SYNCS.PHASECHK.TRANS64.TRYWAIT P0, [UR5+0x68], R6 ;  /* 0x00006806ff0075a7 */ /* 0x000ea40008001105 */
[----:B-12---:R-:W-:Y:S05]  /*54a0*/  @!P0 BRA `(.L_x_96) ;  /* 0x0000003400c08947 */ /* 0x006fea0003800000 */
.L_x_173:
[----:B------:R-:W-:Y:S01]  /*54b0*/  UIADD3 UR17, UPT, UPT, UR5, 0x50, URZ ;  /* 0x0000005005117890 */ /* 0x000fe2000fffe0ff */
[----:B-1----:R-:W-:Y:S01]  /*54c0*/  @!P1 IADD3 R6, P0, PT, R16, 0x580, RZ ;  /* 0x0000058010069810 */ /* 0x002fe20007f1e0ff */
[----:B------:R-:W-:Y:S01]  /*54d0*/  UPLOP3.LUT UP3, UPT, UPT, UPT, UPT, 0x80, 0x8 ;  /* 0x000000000008789c */ /* 0x000fe20003f6f070 */
[----:B------:R-:W-:Y:S01]  /*54e0*/  R2UR UR41, R58 ;  /* 0x000000003a2972ca */ /* 0x000fe200000e0000 */
[----:B------:R-:W-:Y:S01]  /*54f0*/  UMOV UR24, 0x0 ;  /* 0x0000000000187882 */ /* 0x000fe20000000000 */
[----:B------:R-:W-:Y:S01]  /*5500*/  @!P1 R2UR UR6, R6 ;  /* 0x00000000060692ca */ /* 0x000fe200000e0000 */
[----:B------:R-:W-:Y:S01]  /*5510*/  @!P1 IMAD.X R0, RZ, RZ, R17, P0 ;  /* 0x000000ffff009224 */ /* 0x000fe200000e0611 */
[----:B------:R-:W-:Y:S01]  /*5520*/  UMOV UR25, 0x10000000 ;  /* 0x1000000000197882 */ /* 0x000fe20000000000 */
[----:B------:R-:W-:Y:S01]  /*5530*/  UMOV UR19, UR27 ;  /* 0x0000001b00137c82 */ /* 0x000fe20008000000 */
[----:B------:R-:W-:Y:S01]  /*5540*/  UMOV UR20, UR36 ;  /* 0x0000002400147c82 */ /* 0x000fe20008000000 */
[----:B------:R-:W-:Y:S01]  /*5550*/  UMOV UR11, UR27 ;  /* 0x0000001b000b7c82 */ /* 0x000fe20008000000 */
[----:B------:R-:W-:Y:S01]  /*5560*/  @!P1 R2UR UR4, R0 ;  /* 0x00000000000492ca */ /* 0x000fe200000e0000 */
[----:B------:R-:W-:Y:S01]  /*5570*/  UMOV UR12, UR36 ;  /* 0x00000024000c7c82 */ /* 0x000fe20008000000 */
[----:B------:R-:W-:Y:S01]  /*5580*/  UMOV UR9, UR17 ;  /* 0x0000001100097c82 */ /* 0x000fe20008000000 */
[----:B------:R-:W-:Y:S01]  /*5590*/  VOTEU.ALL UP0, P1 ;  /* 0x0000000000ff7886 */ /* 0x000fe20000800000 */
[----:B------:R-:W-:Y:S01]  /*55a0*/  R2UR UR28, R59 ;  /* 0x000000003b1c72ca */ /* 0x000fe200000e0000 */
[----:B------:R-:W-:Y:S01]  /*55b0*/  UMOV UR36, UR30 ;  /* 0x0000001e00247c82 */ /* 0x000fe20008000000 */
[----:B------:R-:W-:Y:S01]  /*55c0*/  ISETP.NE.AND P0, PT, R14, 0x2, PT ;  /* 0x000000020e00780c */ /* 0x000fe20003f05270 */
[----:B------:R-:W-:Y:S01]  /*55d0*/  IMAD.U32 R8, RZ, RZ, UR6 ;  /* 0x00000006ff087e24 */ /* 0x000fe2000f8e00ff */
[----:B------:R-:W-:Y:S02]  /*55e0*/  @!UP0 UIADD3 UR18, UPT, UPT, UR26, 0x10, URZ ;  /* 0x000000101a128890 */ /* 0x000fe4000fffe0ff */
[----:B------:R-:W-:Y:S01]  /*55f0*/  @!UP0 UIADD3 UR10, UPT, UPT, UR26, 0x30, URZ ;  /* 0x000000301a0a8890 */ /* 0x000fe2000fffe0ff */
[----:B------:R-:W-:Y:S02]  /*5600*/  SEL R0, RZ, 0x1, P0 ;  /* 0x00000001ff007807 */ /* 0x000fe40000000000 */
[----:B------:R-:W-:Y:S01]  /*5610*/  IMAD.U32 R9, RZ, RZ, UR4 ;  /* 0x00000004ff097e24 */ /* 0x000fe2000f8e00ff */
[----:B------:R-:W-:Y:S01]  /*5620*/  @!P1 R2UR UR6, R8 ;  /* 0x00000000080692ca */ /* 0x000fe200000e0000 */
[----:B------:R-:W-:Y:S01]  /*5630*/  @!UP0 ULEA UR4, UR21, UR29, 0xd ;  /* 0x0000001d15048291 */ /* 0x000fe2000f8e68ff */
[----:B------:R-:W-:Y:S02]  /*5640*/  LOP3.LUT R13, R13, R0, RZ, 0x3c, !PT ;  /* 0x000000000d0d7212 */ /* 0x000fe400078e3cff */
[----:B------:R-:W-:Y:S01]  /*5650*/  @!P1 R2UR UR7, R9 ;  /* 0x00000000090792ca */ /* 0x000fe200000e0000 */
[----:B------:R-:W-:Y:S01]  /*5660*/  @!UP0 UIADD3 UR16, UPT, UPT, UR4, 0x200, URZ ;  /* 0x0000020004108890 */ /* 0x000fe2000fffe0ff */
[----:B------:R-:W-:Y:S01]  /*5670*/  SEL R14, R14, RZ, P0 ;  /* 0x000000ff0e0e7207 */ /* 0x000fe20000000000 */
[----:B------:R-:W-:Y:S01]  /*5680*/  @!UP0 UIADD3 UR8, UPT, UPT, UR4, 0x1200, URZ ;  /* 0x0000120004088890 */ /* 0x000fe2000fffe0ff */
[----:B------:R-:W-:Y:S01]  /*5690*/  VOTEU.ALL UP0, P1 ;  /* 0x0000000000ff7886 */ /* 0x000fe20000800000 */
[----:B------:R-:W-:Y:S08]  /*56a0*/  UPRMT UR4, UR53, 0x654, UR17 ;  /* 0x0000065435047896 */ /* 0x000ff00008000011 */
[----:B------:R1:W-:Y:S01]  /*56b0*/  @!UP0 UTMALDG.3D [UR16], [UR6], desc[UR24] ;  /* 0x00001810060085b4 */ /* 0x0003e20008011000 */
[----:B------:R-:W-:Y:S05]  /*56c0*/  VOTEU.ALL UP0, P1 ;  /* 0x0000000000ff7886 */ /* 0x000fea0000800000 */
[----:B------:R2:W-:Y:S01]  /*56d0*/  @!UP0 UTMALDG.3D [UR8], [UR6], desc[UR24] ;  /* 0x00001808060085b4 */ /* 0x0005e20008011000 */
[----:B------:R3:W-:Y:S01]  /*56e0*/  @!P1 SYNCS.ARRIVE.TRANS64.RED.A0TR RZ, [UR5+0x50], R7 ;  /* 0x00005007ffff99a7 */ /* 0x0007e20008300405 */
[----:B------:R-:W-:Y:S01]  /*56f0*/  SYNCS.ARRIVE.TRANS64.RED.A1T0 RZ, [UR4], RZ ;  /* 0x000000ffffff79a7 */ /* 0x000fe20008100404 */
[----:B------:R-:W-:Y:S02]  /*5700*/  UIADD3 UR4, UPT, UPT, UR21, 0x1, URZ ;  /* 0x0000000115047890 */ /* 0x000fe4000fffe0ff */
[----:B------:R-:W-:Y:S02]  /*5710*/  UIADD3 UR21, UPT, UPT, UR13, UR41, URZ ;  /* 0x000000290d157290 */ /* 0x000fe4000fffe0ff */
[----:B------:R-:W-:Y:S04]  /*5720*/  UISETP.NE.AND UP0, UPT, UR4, 0x3, UPT ;  /* 0x000000030400788c */ /* 0x000fe8000bf05270 */
[----:B------:R-:W-:Y:S02]  /*5730*/  USEL UR5, URZ, 0x1, UP0 ;  /* 0x00000001ff057887 */ /* 0x000fe40008000000 */
[----:B-1----:R-:W-:Y:S04]  /*5740*/  UIADD3 UR20, UPT, UPT, UR14, UR28, URZ ;  /* 0x0000001c0e147290 */ /* 0x002fe8000fffe0ff */
[----:B------:R-:W-:Y:S01]  /*5750*/  LOP3.LUT R15, R15, UR5, RZ, 0x3c, !PT ;  /* 0x000000050f0f7c12 */ /* 0x000fe2000f8e3cff */
[----:B--2---:R-:W-:Y:S01]  /*5760*/  USEL UR12, UR4, URZ, UP0 ;  /* 0x000000ff040c7287 */ /* 0x004fe20008000000 */
[----:B------:R-:W-:Y:S11]  /*5770*/  BRA.U UP1, `(.L_x_97) ;  /* 0xfffffff101b47547 */ /* 0x000ff6000b83ffff */
[----:B------:R-:W-:Y:S01]  /*5780*/  UIADD3 UR29, UPT, UPT, UR29, 0x68, URZ ;  /* 0x000000681d1d7890 */ /* 0x000fe2000fffe0ff */
[----:B----4-:R-:W-:-:S03]  /*5790*/  SHF.L.U32 R3, R15, 0x1f, RZ ;  /* 0x0000001f0f037819 */ /* 0x010fc600000006ff */
[----:B------:R-:W-:-:S09]  /*57a0*/  ULEA UR4, UR12, UR29, 0x3 ;  /* 0x0000001d0c047291 */ /* 0x000fd2000f8e18ff */
[----:B------:R-:W1:Y:S02]  /*57b0*/  SYNCS.PHASECHK.TRANS64.TRYWAIT P0, [UR4], R3 ;  /* 0x00000003ff0075a7 */ /* 0x000e640008001104 */
[----:B-1----:R-:W-:Y:S05]  /*57c0*/  @!P0 BRA `(.L_x_98) ;  /* 0x0000003400108947 */ /* 0x002fea0003800000 */
.L_x_175:
        /* <DEDUP_REMOVED lines=9> */
.L_x_177:
        /* <DEDUP_REMOVED lines=8> */
.L_x_100:
[----:B-1----:R1:W2:Y:S02]  /*58e0*/  SYNCS.PHASECHK.TRANS64.TRYWAIT P0, [R0+URZ], R3 ;  /* 0x00000003000075a7 */ /* 0x0022a400080011ff */
[----:B--2---:R-:W-:Y:S05]  /*58f0*/  @!P0 NANOSLEEP.SYNCS 0x989680 ;  /* 0x009896800000895d */ /* 0x004fea0003900000 */
[----:B------:R-:W2:Y:S02]  /*5900*/  @!P0 SYNCS.PHASECHK.TRANS64 P0, [R0+URZ], R3 ;  /* 0x00000003000085a7 */ /* 0x000ea400080010ff */
[----:B--2---:R-:W-:Y:S05]  /*5910*/  @P0 EXIT ;  /* 0x000000000000094d */ /* 0x004fea0003800000 */
[----:B------:R-:W-:Y:S05]  /*5920*/  BRA `(.L_x_100) ;  /* 0xfffffffc00ec7947 */ /* 0x000fea000383ffff */
.L_x_88:
[----:B------:R-:W-:-:S06]  /*5930*/  UISETP.GE.AND UP0, UPT, UR18, 0x4, UPT ;  /* 0x000000041200788c */ /* 0x000fcc000bf06270 */
[----:B------:R-:W-:-:S13]  /*5940*/  PLOP3.LUT P0, PT, PT, PT, UP0, 0x80, 0x8 ;  /* 0x000000000008781c */ /* 0x000fda0003f0f008 */
[----:B------:R-:W-:Y:S05]  /*5950*/  @!P0 EXIT ;  /* 0x000000000000894d */ /* 0x000fea0003800000 */
[----:B------:R-:W-:Y:S01]  /*5960*/  BAR.SYNC.DEFER_BLOCKING 0x6, 0xa0 ;  /* 0x0182800000007b1d */ /* 0x000fe20000010000 */
[C---:B------:R-:W-:Y:S01]  /*5970*/  IMAD.SHL.U32 R3, R63.reuse, 0x10, RZ ;  /* 0x000000103f037824 */ /* 0x040fe200078e00ff */
[----:B------:R-:W-:Y:S01]  /*5980*/  LOP3.LUT R69, R63, 0x60, RZ, 0xc0, !PT ;  /* 0x000000603f457812 */ /* 0x000fe200078ec0ff */
[----:B------:R-:W-:Y:S01]  /*5990*/  IMAD.SHL.U32 R5, R57, 0x200, RZ ;  /* 0x0000020039057824 */ /* 0x000fe200078e00ff */
[----:B------:R-:W-:Y:S01]  /*59a0*/  LOP3.LUT R64, R63, 0x2, RZ, 0xc0, !PT ;  /* 0x000000023f407812 */ /* 0x000fe200078ec0ff */
[----:B------:R-:W-:Y:S01]  /*59b0*/  IMAD.SHL.U32 R4, R57, 0x200000, RZ ;  /* 0x0020000039047824 */ /* 0x000fe200078e00ff */
[----:B------:R-:W-:Y:S01]  /*59c0*/  UMOV UR49, 0x400 ;  /* 0x0000040000317882 */ /* 0x000fe20000000000 */
[----:B------:R-:W1:Y:S01]  /*59d0*/  LDCU.64 UR4, c[0x0][0x890] ;  /* 0x00011200ff0477ac */ /* 0x000e620008000a00 */
[----:B------:R-:W2:Y:S01]  /*59e0*/  LDC.64 R54, c[0x0][0x8b0] ;  /* 0x00022c00ff367b82 */ /* 0x000ea20000000a00 */
[----:B------:R-:W-:Y:S01]  /*59f0*/  LOP3.LUT R68, R3, 0x590, RZ, 0xc0, !PT ;  /* 0x0000059003447812 */ /* 0x000fe200078ec0ff */
[----:B------:R-:W-:Y:S01]  /*5a00*/  IMAD.SHL.U32 R2, R63, 0x2, RZ ;  /* 0x000000023f027824 */ /* 0x000fe200078e00ff */
[----:B------:R-:W-:Y:S01]  /*5a10*/  ULEA UR49, UR53, UR49, 0x18 ;  /* 0x0000003135317291 */ /* 0x000fe2000f8ec0ff */
[----:B------:R-:W-:Y:S01]  /*5a20*/  LOP3.LUT R3, R3, 0x60, RZ, 0xc0, !PT ;  /* 0x0000006003037812 */ /* 0x000fe200078ec0ff */
[C---:B------:R-:W-:Y:S01]  /*5a30*/  IMAD.U32 R23, R63.reuse, 0x10000, RZ ;  /* 0x000100003f177824 */ /* 0x040fe200078e00ff */
[----:B------:R-:W-:Y:S01]  /*5a40*/  LOP3.LUT R63, R63, 0x4, RZ, 0xc0, !PT ;  /* 0x000000043f3f7812 */ /* 0x000fe200078ec0ff */
[----:B------:R-:W-:Y:S01]  /*5a50*/  HFMA2 R66, -RZ, RZ, 0, 0 ;  /* 0x00000000ff427431 */ /* 0x000fe200000001ff */
[----:B------:R-:W3:Y:S01]  /*5a60*/  LDC.64 R52, c[0x0][0x8a8] ;  /* 0x00022a00ff347b82 */ /* 0x000ee20000000a00 */
[----:B------:R-:W-:Y:S01]  /*5a70*/  LOP3.LUT R4, R4, 0x200000, RZ, 0xc0, !PT ;  /* 0x0020000004047812 */ /* 0x000fe200078ec0ff */
[----:B------:R-:W-:Y:S01]  /*5a80*/  IMAD.MOV.U32 R22, RZ, RZ, RZ ;  /* 0x000000ffff167224 */ /* 0x000fe200078e00ff */
[----:B------:R-:W-:Y:S01]  /*5a90*/  LOP3.LUT R68, R68, 0x200, R5, 0xf8, !PT ;  /* 0x0000020044447812 */ /* 0x000fe200078ef805 */
[----:B------:R-:W-:Y:S01]  /*5aa0*/  IMAD.MOV.U32 R62, RZ, RZ, RZ ;  /* 0x000000ffff3e7224 */ /* 0x000fe200078e00ff */
[----:B------:R-:W-:Y:S01]  /*5ab0*/  LOP3.LUT R3, R3, 0xc, R2, 0xf8, !PT ;  /* 0x0000000c03037812 */ /* 0x000fe200078ef802 */
[----:B------:R-:W-:Y:S01]  /*5ac0*/  IMAD.MOV.U32 R65, RZ, RZ, RZ ;  /* 0x000000ffff417224 */ /* 0x000fe200078e00ff */
[----:B------:R-:W-:Y:S01]  /*5ad0*/  IADD3 R67, PT, PT, -R63, 0x2, RZ ;  /* 0x000000023f437810 */ /* 0x000fe20007ffe1ff */
[----:B------:R-:W4:Y:S01]  /*5ae0*/  LDS R0, [UR49+0x140] ;  /* 0x00014031ff007984 */ /* 0x000f220008000800 */
[----:B-1----:R-:W-:Y:S01]  /*5af0*/  IMAD.U32 R71, RZ, RZ, UR4 ;  /* 0x00000004ff477e24 */ /* 0x002fe2000f8e00ff */
[----:B------:R-:W-:Y:S01]  /*5b00*/  UIADD3 UR4, UPT, UPT, UR49, 0x200, URZ ;  /* 0x0000020031047890 */ /* 0x000fe2000fffe0ff */
[----:B------:R-:W-:Y:S01]  /*5b10*/  LOP3.LUT R23, R4, 0x400000, R23, 0xf8, !PT ;  /* 0x0040000004177812 */ /* 0x000fe200078ef817 */
[----:B------:R-:W-:Y:S01]  /*5b20*/  IMAD.U32 R70, RZ, RZ, UR5 ;  /* 0x00000005ff467e24 */ /* 0x000fe2000f8e00ff */
[----:B------:R-:W-:Y:S01]  /*5b30*/  LOP3.LUT R68, R68, R3, RZ, 0xfc, !PT ;  /* 0x0000000344447212 */ /* 0x000fe200078efcff */
[----:B------:R-:W-:Y:S01]  /*5b40*/  IMAD.MOV R64, RZ, RZ, -R64 ;  /* 0x000000ffff407224 */ /* 0x000fe200078e0a40 */
[----:B------:R-:W1:Y:S01]  /*5b50*/  LDCU UR61, c[0x0][0x370] ;  /* 0x00006e00ff3d77ac */ /* 0x000e620008000800 */
[----:B------:R-:W-:Y:S01]  /*5b60*/  MOV R72, UR4 ;  /* 0x0000000400487c02 */ /* 0x000fe20008000f00 */
[----:B------:R-:W-:Y:S01]  /*5b70*/  IMAD.MOV R63, RZ, RZ, -R63 ;  /* 0x000000ffff3f7224 */ /* 0x000fe200078e0a3f */
[----:B------:R-:W-:Y:S01]  /*5b80*/  LEA R68, R68, UR4, 0x2 ;  /* 0x0000000444447c11 */ /* 0x000fe2000f8e10ff */
[----:B------:R-:W-:Y:S01]  /*5b90*/  IMAD.SHL.U32 R67, R67, 0x10, RZ ;  /* 0x0000001043437824 */ /* 0x000fe200078e00ff */
[----:B------:R-:W-:Y:S01]  /*5ba0*/  UMOV UR52, 0x1 ;  /* 0x0000000100347882 */ /* 0x000fe20000000000 */
[----:B------:R-:W1:Y:S01]  /*5bb0*/  LDCU UR43, c[0x0][0xb0c] ;  /* 0x00016180ff2b77ac */ /* 0x000e620008000800 */
[----:B------:R-:W1:Y:S01]  /*5bc0*/  LDCU UR39, c[0x0][0xb30] ;  /* 0x00016600ff2777ac */ /* 0x000e620008000800 */
[----:B------:R-:W1:Y:S01]  /*5bd0*/  LDCU.64 UR54, c[0x0][0x888] ;  /* 0x00011100ff3677ac */ /* 0x000e620008000a00 */
[----:B------:R-:W1:Y:S01]  /*5be0*/  LDCU.64 UR40, c[0x0][0xb28] ;  /* 0x00016500ff2877ac */ /* 0x000e620008000a00 */
[----:B------:R-:W1:Y:S01]  /*5bf0*/  LDCU.128 UR56, c[0x0][0xb10] ;  /* 0x00016200ff3877ac */ /* 0x000e620008000c00 */
[----:B------:R-:W1:Y:S01]  /*5c00*/  LDCU UR60, c[0x0][0x374] ;  /* 0x00006e80ff3c77ac */ /* 0x000e620008000800 */
[----:B------:R-:W-:Y:S01]  /*5c10*/  UMOV UR48, URZ ;  /* 0x000000ff00307c82 */ /* 0x000fe20008000000 */
[----:B------:R-:W-:Y:S01]  /*5c20*/  UMOV UR51, URZ ;  /* 0x000000ff00337c82 */ /* 0x000fe20008000000 */
[----:B------:R-:W-:Y:S01]  /*5c30*/  UMOV UR50, URZ ;  /* 0x000000ff00327c82 */ /* 0x000fe20008000000 */
[----:B-1234-:R-:W-:-:S07]  /*5c40*/  IADD3 R23, PT, PT, R0, R23, RZ ;  /* 0x0000001700177210 */ /* 0x01efce0007ffe0ff */
.L_x_131:
[C---:B------:R-:W-:Y:S02]  /*5c50*/  LEA R3, R62.reuse, UR49, 0x3 ;  /* 0x000000313e037c11 */ /* 0x040fe4000f8e18ff */
[----:B------:R-:W-:Y:S02]  /*5c60*/  SHF.L.U32 R0, R65, 0x1f, RZ ;  /* 0x0000001f41007819 */ /* 0x000fe400000006ff */
[----:B-1----:R-:W-:Y:S02]  /*5c70*/  LEA R5, R62, UR49, 0x4 ;  /* 0x000000313e057c11 */ /* 0x002fe4000f8e20ff */
[----:B------:R-:W1:Y:S02]  /*5c80*/  SYNCS.PHASECHK.TRANS64.TRYWAIT P0, [R3+URZ+0x90], R0 ;  /* 0x00009000030075a7 */ /* 0x000e6400080011ff */
[----:B-1----:R-:W-:Y:S05]  /*5c90*/  @!P0 BRA `(.L_x_101) ;  /* 0x00000030000c8947 */ /* 0x002fea0003800000 */
.L_x_178:
[----:B------:R-:W2:Y:S01]  /*5ca0*/  LDS.128 R4, [R5+0x120] ;  /* 0x0001200005047984 */ /* 0x000ea20000000c00 */
[----:B------:R-:W-:Y:S01]  /*5cb0*/  UISETP.GE.AND UP0, UPT, UR42, 0x1, UPT ;  /* 0x000000012a00788c */ /* 0x000fe2000bf06270 */
[----:B------:R-:W-:Y:S01]  /*5cc0*/  @!PT LDS RZ, [RZ] ;  /* 0x00000000fffff984 */ /* 0x000fe20000000800 */
[----:B------:R-:W-:Y:S01]  /*5cd0*/  @!PT LDS RZ, [RZ] ;  /* 0x00000000fffff984 */ /* 0x000fe20000000800 */
[----:B------:R-:W-:Y:S01]  /*5ce0*/  @!PT LDS RZ, [RZ] ;  /* 0x00000000fffff984 */ /* 0x000fe20000000800 */
[----:B------:R-:W-:Y:S01]  /*5cf0*/  @!PT LDS RZ, [RZ] ;  /* 0x00000000fffff984 */ /* 0x000fe20000000800 */
[----:B------:R3:W-:Y:S06]  /*5d00*/  MEMBAR.ALL.CTA ;  /* 0x0000000000007992 */ /* 0x0007ec0000008000 */
[----:B---3--:R-:W3:Y:S01]  /*5d10*/  FENCE.VIEW.ASYNC.S ;  /* 0x00000000000073c6 */ /* 0x008ee20000000000 */
[----:B--2---:R-:W-:Y:S11]  /*5d20*/  LOP3.LUT P0, RZ, R6, 0x1, RZ, 0xc0, !PT ;  /* 0x0000000106ff7812 */ /* 0x004ff6000780c0ff */
[----:B------:R-:W-:Y:S02]  /*5d30*/  @!UPT UIADD3 URZ, UPT, UPT, URZ, URZ, URZ ;  /* 0x000000fffffff290 */ /* 0x000fe4000fffe0ff */
[----:B---3--:R-:W-:Y:S01]  /*5d40*/  VOTEU.ANY UP1, P0 ;  /* 0x0000000000ff7886 */ /* 0x008fe20000020100 */
[----:B------:R-:W-:Y:S01]  /*5d50*/  PLOP3.LUT P0, PT, PT, PT, UP1, 0x80, 0x8 ;  /* 0x000000000008781c */ /* 0x000fe20003f0f018 */
[----:B------:R-:W-:Y:S11]  /*5d60*/  UP2UR UR63, UPR, URZ, 0x2 ;  /* 0x00000002ff3f7883 */ /* 0x000ff60008000000 */
[----:B------:R-:W-:Y:S01]  /*5d70*/  @!UPT UIADD3 URZ, UPT, UPT, URZ, URZ, URZ ;  /* 0x000000fffffff290 */ /* 0x000fe2000fffe0ff */
[----:B-1----:R-:W-:Y:S02]  /*5d80*/  @P0 SHF.R.U32.HI R0, RZ, 0x10, R5 ;  /* 0x00000010ff000819 */ /* 0x002fe40000011605 */
        /* <DEDUP_REMOVED lines=12> */
[----:B------:R-:W2:Y:S01]  /*5e50*/  LDCU UR12, c[0x0][0xb20] ;  /* 0x00016400ff0c77ac */ /* 0x000ea20008000800 */
[----:B------:R-:W-:Y:S02]  /*5e60*/  UIMAD.WIDE.U32 UR4, UR60, UR59, URZ ;  /* 0x0000003b3c0472a5 */ /* 0x000fe4000f8e00ff */
[----:B------:R-:W-:Y:S02]  /*5e70*/  UIMAD.WIDE.U32 UR6, UR61, UR56, URZ ;  /* 0x000000383d0672a5 */ /* 0x000fe4000f8e00ff */
[----:B------:R-:W-:Y:S02]  /*5e80*/  UISETP.NE.AND UP0, UPT, UR58, 0x1, UPT ;  /* 0x000000013a00788c */ /* 0x000fe4000bf05270 */
[----:B------:R-:W-:Y:S02]  /*5e90*/  UIMAD.WIDE.U32 UR8, UR37, UR59, URZ ;  /* 0x0000003b250872a5 */ /* 0x000fe4000f8e00ff */
[----:B------:R-:W-:Y:S02]  /*5ea0*/  UIMAD.WIDE.U32 UR10, UR38, UR56, URZ ;  /* 0x00000038260a72a5 */ /* 0x000fe4000f8e00ff */
[----:B------:R-:W-:Y:S02]  /*5eb0*/  UISETP.NE.AND UP1, UPT, UR43, 0x1, UPT ;  /* 0x000000012b00788c */ /* 0x000fe4000bf25270 */
[----:B------:R-:W-:Y:S01]  /*5ec0*/  UISETP.NE.AND UP2, UPT, UR42, 0x1, UPT ;  /* 0x000000012a00788c */ /* 0x000fe2000bf45270 */
[----:B------:R-:W-:Y:S02]  /*5ed0*/  UMOV UR4, UR5 ;  /* 0x0000000500047c82 */ /* 0x000fe40008000000 */
[----:B--2---:R-:W-:Y:S03]  /*5ee0*/  USHF.R.U32.HI UR5, URZ, UR12, UR4 ;  /* 0x0000000cff057299 */ /* 0x004fe60008011604 */
[----:B------:R-:W-:Y:S02]  /*5ef0*/  UMOV UR4, UR7 ;  /* 0x0000000700047c82 */ /* 0x000fe40008000000 */
[----:B------:R-:W-:Y:S02]  /*5f00*/  USHF.R.U32.HI UR7, URZ, UR57, UR4 ;  /* 0x00000039ff077299 */ /* 0x000fe40008011604 */
[----:B------:R-:W-:Y:S02]  /*5f10*/  USEL UR4, UR60, UR5, !UP0 ;  /* 0x000000053c047287 */ /* 0x000fe4000c000000 */
[----:B------:R-:W-:Y:S01]  /*5f20*/  USEL UR7, UR61, UR7, !UP1 ;  /* 0x000000073d077287 */ /* 0x000fe2000c800000 */
[----:B------:R-:W-:Y:S01]  /*5f30*/  UMOV UR5, UR9 ;  /* 0x0000000900057c82 */ /* 0x000fe20008000000 */
[----:B------:R-:W-:Y:S02]  /*5f40*/  UIMAD.WIDE.U32 UR8, UR4, UR40, URZ ;  /* 0x00000028040872a5 */ /* 0x000fe4000f8e00ff */
[----:B------:R-:W-:Y:S03]  /*5f50*/  USHF.R.U32.HI UR6, URZ, UR12, UR5 ;  /* 0x0000000cff067299 */ /* 0x000fe60008011605 */
[----:B------:R-:W-:Y:S01]  /*5f60*/  UMOV UR5, UR11 ;  /* 0x0000000b00057c82 */ /* 0x000fe20008000000 */
[----:B------:R-:W-:Y:S02]  /*5f70*/  UIMAD.WIDE.U32 UR10, UR7, UR40, URZ ;  /* 0x00000028070a72a5 */ /* 0x000fe4000f8e00ff */
[----:B------:R-:W-:Y:S02]  /*5f80*/  USHF.R.U32.HI UR12, URZ, UR57, UR5 ;  /* 0x00000039ff0c7299 */ /* 0x000fe40008011605 */
[----:B------:R-:W-:Y:S01]  /*5f90*/  USEL UR6, UR37, UR6, !UP0 ;  /* 0x0000000625067287 */ /* 0x000fe2000c000000 */
[----:B------:R-:W-:Y:S02]  /*5fa0*/  UMOV UR5, UR9 ;  /* 0x0000000900057c82 */ /* 0x000fe40008000000 */
[----:B------:R-:W-:Y:S01]  /*5fb0*/  UMOV UR10, UR11 ;  /* 0x0000000b000a7c82 */ /* 0x000fe20008000000 */
[----:B------:R-:W-:Y:S02]  /*5fc0*/  @UP2 USHF.R.U32.HI UR4, URZ, UR41, UR5 ;  /* 0x00000029ff042299 */ /* 0x000fe40008011605 */
[----:B------:R-:W-:Y:S02]  /*5fd0*/  @UP2 USHF.R.U32.HI UR7, URZ, UR41, UR10 ;  /* 0x00000029ff072299 */ /* 0x000fe4000801160a */
[----:B------:R-:W-:Y:S02]  /*5fe0*/  UIMAD UR4, UR42, UR4, URZ ;  /* 0x000000042a0472a4 */ /* 0x000fe4000f8e02ff */
[----:B------:R-:W-:Y:S02]  /*5ff0*/  UIMAD.WIDE.U32 UR10, UR6, UR40, URZ ;  /* 0x00000028060a72a5 */ /* 0x000fe4000f8e00ff */
[----:B------:R-:W-:Y:S02]  /*6000*/  USEL UR5, UR38, UR12, !UP1 ;  /* 0x0000000c26057287 */ /* 0x000fe4000c800000 */
[----:B------:R-:W-:Y:S02]  /*6010*/  UIMAD UR8, UR42, UR7, URZ ;  /* 0x000000072a0872a4 */ /* 0x000fe4000f8e02ff */
[----:B------:R-:W-:Y:S03]  /*6020*/  UISETP.GE.AND UP0, UPT, UR6, UR4, UPT ;  /* 0x000000040600728c */ /* 0x000fe6000bf06270 */
[----:B------:R-:W-:Y:S01]  /*6030*/  UMOV UR4, UR11 ;  /* 0x0000000b00047c82 */ /* 0x000fe20008000000 */
[----:B------:R-:W-:Y:S02]  /*6040*/  UISETP.GE.OR UP0, UPT, UR5, UR8, UP0 ;  /* 0x000000080500728c */ /* 0x000fe40008706670 */
[----:B------:R-:W-:Y:S02]  /*6050*/  USHF.R.U32.HI UR4, URZ, UR41, UR4 ;  /* 0x00000029ff047299 */ /* 0x000fe40008011604 */
[----:B------:R-:W-:Y:S02]  /*6060*/  UIMAD.WIDE.U32 UR8, UR5, UR40, URZ ;  /* 0x00000028050872a5 */ /* 0x000fe4000f8e00ff */
[----:B------:R-:W-:Y:S02]  /*6070*/  USEL UR11, UR6, UR4, !UP2 ;  /* 0x00000004060b7287 */ /* 0x000fe4000d000000 */
[----:B------:R-:W-:Y:S02]  /*6080*/  UIADD3 UR8, UPT, UPT, -UR5, URZ, URZ ;  /* 0x000000ff05087290 */ /* 0x000fe4000fffe1ff */
[----:B------:R-:W-:Y:S01]  /*6090*/  UIADD3 UR10, UPT, UPT, -UR11, URZ, URZ ;  /* 0x000000ff0b0a7290 */ /* 0x000fe2000fffe1ff */
[----:B------:R-:W-:Y:S01]  /*60a0*/  @!UP0 UMOV UR4, UR9 ;  /* 0x0000000900048c82 */ /* 0x000fe20008000000 */
[----:B------:R-:W-:Y:S02]  /*60b0*/  UIADD3 UR9, UPT, UPT, -UR6, URZ, URZ ;  /* 0x000000ff06097290 */ /* 0x000fe4000fffe1ff */
[----:B------:R-:W-:Y:S02]  /*60c0*/  @!UP0 USHF.R.U32.HI UR4, URZ, UR41, UR4 ;  /* 0x00000029ff048299 */ /* 0x000fe40008011604 */
[----:B------:R-:W-:Y:S02]  /*60d0*/  UIMAD UR10, UR42, UR10, UR6 ;  /* 0x0000000a2a0a72a4 */ /* 0x000fe4000f8e0206 */
[----:B------:R-:W-:Y:S04]  /*60e0*/  @!UP0 USEL UR4, UR5, UR4, !UP2 ;  /* 0x0000000405048287 */ /* 0x000fe8000d000000 */
[----:B------:R-:W-:Y:S02]  /*60f0*/  @!UP0 UIMAD UR10, UR7, UR10, UR4 ;  /* 0x0000000a070a82a4 */ /* 0x000fe4000f8e0204 */
[----:B------:R-:W-:Y:S02]  /*6100*/  @!UP0 UIADD3 UR11, UPT, UPT, UR11, -UR4, URZ ;  /* 0x800000040b0b8290 */ /* 0x000fe4000fffe0ff */
[----:B------:R-:W-:Y:S02]  /*6110*/  UIMAD UR7, UR43, UR8, UR38 ;  /* 0x000000082b0772a4 */ /* 0x000fe4000f8e0226 */
[----:B------:R-:W-:Y:S02]  /*6120*/  @!UP0 UIMAD UR6, UR11, UR42, UR5 ;  /* 0x0000002a0b0682a4 */ /* 0x000fe4000f8e0205 */
[----:B------:R-:W-:Y:S01]  /*6130*/  UIMAD UR4, UR58, UR9, UR37 ;  /* 0x000000093a0472a4 */ /* 0x000fe2000f8e0225 */
[----:B------:R-:W-:Y:S02]  /*6140*/  @!UP0 UMOV UR5, UR10 ;  /* 0x0000000a00058c82 */ /* 0x000fe40008000000 */
[----:B------:R-:W-:Y:S02]  /*6150*/  UIMAD UR38, UR5, UR43, UR7 ;  /* 0x0000002b052672a4 */ /* 0x000fe4000f8e0207 */
[----:B------:R-:W-:Y:S11]  /*6160*/  UIMAD UR37, UR6, UR58, UR4 ;  /* 0x0000003a062572a4 */ /* 0x000ff6000f8e0204 */
[----:B------:R-:W-:Y:S01]  /*6170*/  @!UPT UIADD3 URZ, UPT, UPT, URZ, URZ, URZ ;  /* 0x000000fffffff290 */ /* 0x000fe2000fffe0ff */
.L_x_102:
[----:B------:R-:W-:Y:S01]  /*6180*/  UISETP.NE.AND UP0, UPT, UR39, 0x1, UPT ;  /* 0x000000012700788c */ /* 0x000fe2000bf05270 */
[----:B------:R-:W-:Y:S01]  /*6190*/  R2UR UR11, R72 ;  /* 0x00000000480b72ca */ /* 0x000fe200000e0000 */
[----:B------:R-:W-:Y:S01]  /*61a0*/  USHF.L.U32 UR46, UR20, 0x6, URZ ;  /* 0x00000006142e7899 */ /* 0x000fe200080006ff */
[----:B------:R-:W-:Y:S01]  /*61b0*/  IADD3 R62, PT, PT, R62, 0x1, RZ ;  /* 0x000000013e3e7810 */ /* 0x000fe20007ffe0ff */
[----:B------:R-:W-:Y:S07]  /*61c0*/  USHF.L.U32 UR45, UR21, 0x6, URZ ;  /* 0x00000006152d7899 */ /* 0x000fee00080006ff */
[----:B------:R-:W2:Y:S01]  /*61d0*/  @!UP0 LDCU.128 UR12, c[0x0][0xb10] ;  /* 0x00016200ff0c87ac */ /* 0x000ea20008000c00 */
[----:B------:R-:W3:Y:S01]  /*61e0*/  @!UP0 LDCU UR5, c[0x0][0xb0c] ;  /* 0x00016180ff0587ac */ /* 0x000ee20008000800 */
[----:B------:R-:W4:Y:S01]  /*61f0*/  @!UP0 LDCU UR10, c[0x0][0xb20] ;  /* 0x00016400ff0a87ac */ /* 0x000f220008000800 */
[----:B--2---:R-:W-:Y:S02]  /*6200*/  UIMAD.WIDE.U32 UR8, UR38, UR12, URZ ;  /* 0x0000000c260872a5 */ /* 0x004fe4000f8e00ff */
[----:B------:R-:W-:Y:S02]  /*6210*/  UIMAD.WIDE.U32 UR6, UR37, UR15, URZ ;  /* 0x0000000f250672a5 */ /* 0x000fe4000f8e00ff */
[----:B------:R-:W-:Y:S03]  /*6220*/  @!UP0 UISETP.NE.AND UP1, UPT, UR14, 0x1, UPT ;  /* 0x000000010e00888c */ /* 0x000fe6000bf25270 */
[----:B------:R-:W-:Y:S01]  /*6230*/  @!UP0 UMOV UR4, UR9 ;  /* 0x0000000900048c82 */ /* 0x000fe20008000000 */
[----:B---3--:R-:W-:Y:S02]  /*6240*/  @!UP0 UISETP.NE.AND UP2, UPT, UR5, 0x1, UPT ;  /* 0x000000010500888c */ /* 0x008fe4000bf45270 */
[----:B------:R-:W-:Y:S01]  /*6250*/  @!UP0 USHF.R.U32.HI UR4, URZ, UR13, UR4 ;  /* 0x0000000dff048299 */ /* 0x000fe20008011604 */
[----:B------:R-:W-:Y:S02]  /*6260*/  @!UP0 UMOV UR6, UR7 ;  /* 0x0000000700068c82 */ /* 0x000fe40008000000 */
[----:B----4-:R-:W-:Y:S02]  /*6270*/  @!UP0 USHF.R.U32.HI UR6, URZ, UR10, UR6 ;  /* 0x0000000aff068299 */ /* 0x010fe40008011606 */
[----:B------:R-:W-:Y:S02]  /*6280*/  @!UP0 USEL UR7, UR38, UR4, !UP2 ;  /* 0x0000000426078287 */ /* 0x000fe4000d000000 */
[----:B------:R-:W-:Y:S04]  /*6290*/  @!UP0 USEL UR6, UR37, UR6, !UP1 ;  /* 0x0000000625068287 */ /* 0x000fe8000c800000 */
[----:B------:R-:W-:Y:S02]  /*62a0*/  @!UP0 UIADD3 UR4, UPT, UPT, -UR7, UR6, URZ ;  /* 0x0000000607048290 */ /* 0x000fe4000fffe1ff */
[----:B------:R-:W-:Y:S02]  /*62b0*/  @!UP0 UIADD3 UR6, UPT, UPT, UR7, -UR6, URZ ;  /* 0x8000000607068290 */ /* 0x000fe4000fffe0ff */
[----:B------:R-:W-:Y:S02]  /*62c0*/  @!UP0 UIMAD UR38, UR4, UR5, UR38 ;  /* 0x00000005042682a4 */ /* 0x000fe4000f8e0226 */
[----:B------:R-:W-:Y:S02]  /*62d0*/  @!UP0 UIMAD UR37, UR6, UR14, UR37 ;  /* 0x0000000e062582a4 */ /* 0x000fe4000f8e0225 */
[----:B------:R-:W-:Y:S09]  /*62e0*/  ULOP3.LUT UP0, URZ, UR11, 0x1b0, URZ, 0xc0, !UPT ;  /* 0x000001b00bff7892 */ /* 0x000ff2000f80c0ff */
[----:B------:R-:W-:Y:S05]  /*62f0*/  BRA.U !UP0, `(.L_x_103) ;  /* 0x00000001087c7547 */ /* 0x000fea000b800000 */
[----:B------:R-:W2:Y:S01]  /*6300*/  LDCU.64 UR8, c[0x4][0x80] ;  /* 0x01001000ff0877ac */ /* 0x000ea20008000a00 */
[----:B------:R-:W-:Y:S01]  /*6310*/  MOV R2, 0x0 ;  /* 0x0000000000027802 */ /* 0x000fe20000000f00 */
[----:B------:R-:W-:Y:S02]  /*6320*/  HFMA2 R12, -RZ, RZ, 0, 5.9604644775390625e-08 ;  /* 0x00000001ff0c7431 */ /* 0x000fe400000001ff */
[----:B------:R-:W-:Y:S01]  /*6330*/  IMAD.MOV.U32 R8, RZ, RZ, 0x70 ;  /* 0x00000070ff087424 */ /* 0x000fe200078e00ff */
[----:B------:R3:W4:Y:S01]  /*6340*/  LDC.64 R14, c[0x4][R2] ;  /* 0x01000000020e7b82 */ /* 0x0007220000000a00 */
[----:B------:R-:W1:Y:S01]  /*6350*/  LDCU.64 UR6, c[0x4][0x88] ;  /* 0x01001100ff0677ac */ /* 0x000e620008000a00 */
[----:B------:R-:W-:Y:S01]  /*6360*/  IMAD.MOV.U32 R13, RZ, RZ, RZ ;  /* 0x000000ffff0d7224 */ /* 0x000fe200078e00ff */
[----:B------:R-:W1:Y:S01]  /*6370*/  LDCU.64 UR4, c[0x4][0x8] ;  /* 0x01000100ff0477ac */ /* 0x000e620008000a00 */
[----:B--2---:R-:W-:Y:S01]  /*6380*/  MOV R5, UR9 ;  /* 0x0000000900057c02 */ /* 0x004fe20008000f00 */
[----:B------:R-:W-:Y:S01]  /*6390*/  IMAD.U32 R4, RZ, RZ, UR8 ;  /* 0x00000008ff047e24 */ /* 0x000fe2000f8e00ff */
[----:B-1----:R-:W-:Y:S01]  /*63a0*/  MOV R7, UR7 ;  /* 0x0000000700077c02 */ /* 0x002fe20008000f00 */
[----:B------:R-:W-:Y:S01]  /*63b0*/  IMAD.U32 R6, RZ, RZ, UR6 ;  /* 0x00000006ff067e24 */ /* 0x000fe2000f8e00ff */
[----:B------:R-:W-:Y:S01]  /*63c0*/  MOV R11, UR5 ;  /* 0x00000005000b7c02 */ /* 0x000fe20008000f00 */
[----:B------:R-:W-:Y:S02]  /*63d0*/  IMAD.U32 R10, RZ, RZ, UR4 ;  /* 0x00000004ff0a7e24 */ /* 0x000fe4000f8e00ff */
[----:B------:R-:W-:Y:S07]  /*63e0*/  LEPC R20, `(.L_x_104) ;  /* 0x000000001014794e */ /* 0x000fee0000000000 */
[----:B---345:R-:W-:Y:S05]  /*63f0*/  CALL.ABS.NOINC R14 ;  /* 0x000000000e007343 */ /* 0x038fea0003c00000 */
.L_x_104:
[----:B------:R-:W1:Y:S01]  /*6400*/  LDCU.64 UR8, c[0x4][0x80] ;  /* 0x01001000ff0877ac */ /* 0x000e620008000a00 */
[----:B------:R-:W2:Y:S01]  /*6410*/  LDC.64 R2, c[0x4][R2] ;  /* 0x0100000002027b82 */ /* 0x000ea20000000a00 */
[----:B------:R-:W-:Y:S02]  /*6420*/  HFMA2 R12, -RZ, RZ, 0, 5.9604644775390625e-08 ;  /* 0x00000001ff0c7431 */ /* 0x000fe400000001ff */
[----:B------:R-:W-:Y:S02]  /*6430*/  IMAD.MOV.U32 R8, RZ, RZ, 0x70 ;  /* 0x00000070ff087424 */ /* 0x000fe400078e00ff */
[----:B------:R-:W-:Y:S01]  /*6440*/  IMAD.MOV.U32 R13, RZ, RZ, RZ ;  /* 0x000000ffff0d7224 */ /* 0x000fe200078e00ff */
[----:B------:R-:W3:Y:S01]  /*6450*/  LDCU.64 UR6, c[0x4][0x88] ;  /* 0x01001100ff0677ac */ /* 0x000ee20008000a00 */
[----:B------:R-:W4:Y:S01]  /*6460*/  LDCU.64 UR4, c[0x4][0x8] ;  /* 0x01000100ff0477ac */ /* 0x000f220008000a00 */
[----:B-1----:R-:W-:Y:S02]  /*6470*/  MOV R4, UR8 ;  /* 0x0000000800047c02 */ /* 0x002fe40008000f00 */
[----:B------:R-:W-:Y:S02]  /*6480*/  MOV R5, UR9 ;  /* 0x0000000900057c02 */ /* 0x000fe40008000f00 */
[----:B---3--:R-:W-:Y:S01]  /*6490*/  MOV R7, UR7 ;  /* 0x0000000700077c02 */ /* 0x008fe20008000f00 */
[----:B------:R-:W-:Y:S01]  /*64a0*/  IMAD.U32 R6, RZ, RZ, UR6 ;  /* 0x00000006ff067e24 */ /* 0x000fe2000f8e00ff */
[----:B----4-:R-:W-:Y:S01]  /*64b0*/  MOV R11, UR5 ;  /* 0x00000005000b7c02 */ /* 0x010fe20008000f00 */
[----:B------:R-:W-:Y:S02]  /*64c0*/  IMAD.U32 R10, RZ, RZ, UR4 ;  /* 0x00000004ff0a7e24 */ /* 0x000fe4000f8e00ff */
[----:B------:R-:W-:Y:S07]  /*64d0*/  LEPC R20, `(.L_x_103) ;  /* 0x000000001014794e */ /* 0x000fee0000000000 */
[----:B--2---:R-:W-:Y:S05]  /*64e0*/  CALL.ABS.NOINC R2 ;  /* 0x0000000002007343 */ /* 0x004fea0003c00000 */
.L_x_103:
[----:B------:R-:W-:Y:S02]  /*64f0*/  R2UR UR6, R60 ;  /* 0x000000003c0672ca */ /* 0x000fe400000e0000 */
[----:B------:R-:W-:Y:S02]  /*6500*/  R2UR UR5, R71 ;  /* 0x00000000470572ca */ /* 0x000fe400000e0000 */
[----:B------:R-:W-:Y:S02]  /*6510*/  R2UR UR4, R70 ;  /* 0x00000000460472ca */ /* 0x000fe400000e0000 */
[----:B------:R-:W-:Y:S02]  /*6520*/  ISETP.NE.U32.AND P4, PT, R54, RZ, PT ;  /* 0x000000ff3600720c */ /* 0x000fe40003f85070 */
[----:B------:R-:W-:Y:S02]  /*6530*/  ISETP.NE.U32.AND P2, PT, RZ, UR54, PT ;  /* 0x00000036ff007c0c */ /* 0x000fe4000bf45070 */
[----:B------:R-:W-:Y:S02]  /*6540*/  ISETP.NE.AND.EX P4, PT, R55, RZ, PT, P4 ;  /* 0x000000ff3700720c */ /* 0x000fe40003f85340 */
[----:B------:R-:W-:Y:S01]  /*6550*/  ISETP.NE.AND.EX P2, PT, RZ, UR55, PT, P2 ;  /* 0x00000037ff007c0c */ /* 0x000fe2000bf45320 */
[----:B------:R-:W-:Y:S02]  /*6560*/  UISETP.NE.AND UP2, UPT, UR6, URZ, UPT ;  /* 0x000000ff0600728c */ /* 0x000fe4000bf45270 */
[----:B------:R-:W-:Y:S04]  /*6570*/  UISETP.NE.U32.AND UP0, UPT, UR5, URZ, UPT ;  /* 0x000000ff0500728c */ /* 0x000fe8000bf05070 */
[----:B------:R-:W-:Y:S01]  /*6580*/  UISETP.NE.AND.EX UP1, UPT, UR4, URZ, UPT, UP0 ;  /* 0x000000ff0400728c */ /* 0x000fe2000bf25300 */
[----:B------:R-:W-:Y:S01]  /*6590*/  PLOP3.LUT P1, PT, PT, PT, UP2, 0x80, 0x8 ;  /* 0x000000000008781c */ /* 0x000fe20003f2f028 */
[----:B------:R-:W-:Y:S03]  /*65a0*/  UPLOP3.LUT UP0, UPT, UPT, UPT, UPT, 0x40, 0x4 ;  /* 0x000000000004789c */ /* 0x000fe60003f0e870 */
[----:B------:R-:W-:Y:S06]  /*65b0*/  @UP2 UPLOP3.LUT UP0, UPT, UPT, UPT, UP1, 0x80, 0x8 ;  /* 0x000000000008289c */ /* 0x000fec0003f0f010 */
[----:B------:R-:W-:Y:S01]  /*65c0*/  PLOP3.LUT P0, PT, PT, PT, UP0, 0x80, 0x8 ;  /* 0x000000000008781c */ /* 0x000fe20003f0f008 */
[----:B------:R-:W-:Y:S01]  /*65d0*/  @!UPT UIADD3 URZ, UPT, UPT, URZ, URZ, URZ ;  /* 0x000000fffffff290 */ /* 0x000fe2000fffe0ff */
[----:B------:R-:W-:Y:S11]  /*65e0*/  BRA.U !UP1, `(.L_x_105) ;  /* 0x0000000109407547 */ /* 0x000ff6000b800000 */
[----:B------:R-:W-:Y:S01]  /*65f0*/  UISETP.NE.U32.AND UP0, UPT, UR54, URZ, UPT ;  /* 0x000000ff3600728c */ /* 0x000fe2000bf05070 */
[----:B------:R-:W-:Y:S01]  /*6600*/  R2UR UR6, R71 ;  /* 0x00000000470672ca */ /* 0x000fe200000e0000 */
[----:B------:R-:W2:Y:S01]  /*6610*/  LDCU.64 UR8, c[0x0][0x358] ;  /* 0x00006b00ff0877ac */ /* 0x000ea20008000a00 */
[----:B------:R-:W-:Y:S02]  /*6620*/  HFMA2 R56, -RZ, RZ, 0, 5.9604644775390625e-08 ;  /* 0x00000001ff387431 */ /* 0x000fe400000001ff */
[----:B-1----:R-:W-:Y:S01]  /*6630*/  IMAD.MOV.U32 R0, RZ, RZ, 0x1 ;  /* 0x00000001ff007424 */ /* 0x002fe200078e00ff */
[----:B------:R-:W-:Y:S06]  /*6640*/  UISETP.NE.AND.EX UP0, UPT, UR55, URZ, UPT, UP0 ;  /* 0x000000ff3700728c */ /* 0x000fec000bf05300 */
[----:B------:R-:W-:Y:S05]  /*6650*/  PLOP3.LUT P3, PT, PT, PT, UP0, 0x80, 0x8 ;  /* 0x000000000008781c */ /* 0x000fea0003f6f008 */
[----:B------:R-:W1:Y:S01]  /*6660*/  @UP0 LDCU.64 UR4, c[0x0][0x888] ;  /* 0x00011100ff0407ac */ /* 0x000e620008000a00 */
[----:B------:R-:W-:Y:S07]  /*6670*/  @UP0 UIMAD UR6, UR36, UR6, URZ ;  /* 0x00000006240602a4 */ /* 0x000fee000f8e02ff */
[----:B------:R-:W-:Y:S01]  /*6680*/  @!P3 PRMT R56, R0, 0x7610, R56 ;  /* 0x000076100038b816 */ /* 0x000fe20000000038 */
[----:B-1----:R-:W-:Y:S06]  /*6690*/  @UP0 UIMAD.WIDE UR4, UR6, 0x4, UR4 ;  /* 0x00000004060408a5 */ /* 0x002fec000f8e0204 */
[----:B------:R-:W-:Y:S02]  /*66a0*/  IMAD.U32 R2, RZ, RZ, UR4 ;  /* 0x00000004ff027e24 */ /* 0x000fe4000f8e00ff */
[----:B------:R-:W-:Y:S03]  /*66b0*/  IMAD.U32 R3, RZ, RZ, UR5 ;  /* 0x00000005ff037e24 */ /* 0x000fe6000f8e00ff */
[----:B------:R-:W1:Y:S02]  /*66c0*/  @!UP0 LDCU UR4, c[0x0][0x880] ;  /* 0x00011000ff0487ac */ /* 0x000e640008000800 */
[----:B--2--5:R2:W5:Y:S02]  /*66d0*/  @P3 LDG.E R27, desc[UR8][R2.64] ;  /* 0x00000008021b3981 */ /* 0x024564000c1e1900 */
[----:B-12---:R-:W-:Y:S02]  /*66e0*/  @!P3 MOV R27, UR4 ;  /* 0x00000004001bbc02 */ /* 0x006fe40008000f00 */
.L_x_105:
[----:B------:R-:W-:Y:S05]  /*66f0*/  @!P4 BRA `(.L_x_106) ;  /* 0x000000000024c947 */ /* 0x000fea0003800000 */
[----:B------:R-:W-:Y:S01]  /*6700*/  ISETP.NE.U32.AND P3, PT, R52, RZ, PT ;  /* 0x000000ff3400720c */ /* 0x000fe20003f65070 */
[----:B------:R-:W2:Y:S03]  /*6710*/  LDCU.64 UR4, c[0x0][0x358] ;  /* 0x00006b00ff0477ac */ /* 0x000ea60008000a00 */
[----:B------:R-:W-:Y:S11]  /*6720*/  ISETP.NE.AND.EX P3, PT, R53, RZ, PT, P3 ;  /* 0x000000ff3500720c */ /* 0x000ff60003f65330 */
[----:B------:R-:W-:Y:S02]  /*6730*/  @!UPT UIADD3 URZ, UPT, UPT, URZ, URZ, URZ ;  /* 0x000000fffffff290 */ /* 0x000fe4000fffe0ff */
[----:B------:R-:W3:Y:S01]  /*6740*/  @P3 LDC.64 R2, c[0x0][0x8a8] ;  /* 0x00022a00ff023b82 */ /* 0x000ee20000000a00 */
[----:B-1----:R-:W-:Y:S04]  /*6750*/  @P3 IMAD R0, R54, UR36, RZ ;  /* 0x0000002436003c24 */ /* 0x002fe8000f8e02ff */
[----:B---3--:R-:W-:Y:S05]  /*6760*/  @P3 IMAD.WIDE R2, R0, 0x4, R2 ;  /* 0x0000000400023825 */ /* 0x008fea00078e0202 */
[----:B--2--5:R2:W5:Y:S02]  /*6770*/  @P3 LDG.E R24, desc[UR4][R2.64] ;  /* 0x0000000402183981 */ /* 0x024564000c1e1900 */
[----:B--2---:R-:W3:Y:S02]  /*6780*/  @!P3 LDC R24, c[0x0][0x8a0] ;  /* 0x00022800ff18bb82 */ /* 0x004ee40000000800 */
.L_x_106:
[----:B-----5:R-:W-:Y:S01]  /*6790*/  FSETP.NEU.AND P3, PT, R27, RZ, PT ;  /* 0x000000ff1b00720b */ /* 0x020fe20003f6d000 */
[----:B------:R-:W-:Y:S01]  /*67a0*/  ULOP3.LUT UR4, UR52, 0x1, URZ, 0x3c, !UPT ;  /* 0x0000000134047892 */ /* 0x000fe2000f8e3cff */
[----:B------:R-:W-:Y:S01]  /*67b0*/  SEL R5, RZ, 0xffffffff, P2 ;  /* 0xffffffffff057807 */ /* 0x000fe20001000000 */
[----:B------:R-:W-:Y:S01]  /*67c0*/  IMAD.U32 R78, RZ, RZ, UR48 ;  /* 0x00000030ff4e7e24 */ /* 0x000fe2000f8e00ff */
[----:B------:R-:W-:Y:S01]  /*67d0*/  @P1 LOP3.LUT P2, RZ, R56, 0xff, RZ, 0xc0, !PT ;  /* 0x000000ff38ff1812 */ /* 0x000fe2000784c0ff */
[----:B------:R-:W-:Y:S01]  /*67e0*/  IMAD.SHL.U32 R76, R64, 0x10, RZ ;  /* 0x00000010404c7824 */ /* 0x000fe200078e00ff */
[----:B------:R-:W-:Y:S01]  /*67f0*/  @P1 SEL R2, RZ, 0xffffffff, P3 ;  /* 0xffffffffff021807 */ /* 0x000fe20001800000 */
[----:B------:R-:W-:Y:S01]  /*6800*/  IMAD.U32 R81, RZ, RZ, UR4 ;  /* 0x00000004ff517e24 */ /* 0x000fe2000f8e00ff */
[----:B------:R-:W-:Y:S01]  /*6810*/  LEA R74, R22, UR49, 0x3 ;  /* 0x00000031164a7c11 */ /* 0x000fe2000f8e18ff */
[----:B------:R-:W-:Y:S01]  /*6820*/  IMAD.SHL.U32 R78, R78, 0x2000, RZ ;  /* 0x000020004e4e7824 */ /* 0x000fe200078e00ff */
[----:B------:R-:W-:Y:S01]  /*6830*/  @P0 SEL R2, R5, R2, !P2 ;  /* 0x0000000205020207 */ /* 0x000fe20005000000 */
[----:B------:R-:W-:Y:S01]  /*6840*/  IMAD.SHL.U32 R75, R63, 0x10, RZ ;  /* 0x000000103f4b7824 */ /* 0x000fe200078e00ff */
[----:B------:R-:W-:Y:S01]  /*6850*/  SHF.L.U32 R3, R66, 0x1f, RZ ;  /* 0x0000001f42037819 */ /* 0x000fe200000006ff */
[----:B------:R-:W-:Y:S01]  /*6860*/  IMAD.IADD R77, R68, 0x1, R78 ;  /* 0x00000001444d7824 */ /* 0x000fe200078e024e */
[----:B------:R-:W-:Y:S01]  /*6870*/  @P1 LOP3.LUT R2, R2, 0x1, RZ, 0xc0, !PT ;  /* 0x0000000102021812 */ /* 0x000fe200078ec0ff */
[----:B------:R-:W-:Y:S01]  /*6880*/  BSSY B1, `(.L_x_107) ;  /* 0x0000039000017945 */ /* 0x000fe20003800000 */
[----:B------:R-:W-:Y:S01]  /*6890*/  PLOP3.LUT P2, PT, PT, PT, UP1, 0x80, 0x8 ;  /* 0x000000000008781c */ /* 0x000fe20003f4f018 */
[----:B------:R-:W-:Y:S01]  /*68a0*/  IMAD.IADD R35, R77, 0x1, R76 ;  /* 0x000000014d237824 */ /* 0x000fe200078e024c */
[----:B------:R-:W-:Y:S01]  /*68b0*/  ISETP.NE.U32.OR P5, PT, R2, 0x1, !P1 ;  /* 0x000000010200780c */ /* 0x000fe20004fa5470 */
[----:B------:R-:W-:Y:S01]  /*68c0*/  IMAD.U32 R2, RZ, RZ, UR48 ;  /* 0x00000030ff027e24 */ /* 0x000fe2000f8e00ff */
[----:B------:R-:W-:Y:S01]  /*68d0*/  LOP3.LUT P4, R61, R56, 0xff, RZ, 0xc0, !PT ;  /* 0x000000ff383d7812 */ /* 0x000fe2000788c0ff */
[----:B------:R-:W-:Y:S01]  /*68e0*/  IMAD.MOV.U32 R80, RZ, RZ, 0x1 ;  /* 0x00000001ff507424 */ /* 0x000fe200078e00ff */
[----:B------:R-:W-:Y:S01]  /*68f0*/  P2R R73, PR, RZ, 0x20 ;  /* 0x00000020ff497803 */ /* 0x000fe20000000000 */
[----:B------:R-:W-:Y:S01]  /*6900*/  IMAD R25, R22, 0x20, R23 ;  /* 0x0000002016197824 */ /* 0x000fe200078e0217 */
[----:B-1----:R-:W-:Y:S01]  /*6910*/  LEA R0, R2, UR49, 0x3 ;  /* 0x0000003102007c11 */ /* 0x002fe2000f8e18ff */
[----:B------:R-:W-:Y:S01]  /*6920*/  IMAD.U32 R79, RZ, RZ, UR48 ;  /* 0x00000030ff4f7e24 */ /* 0x000fe2000f8e00ff */
[----:B------:R-:W-:Y:S02]  /*6930*/  SEL R2, RZ, 0xffffffff, P3 ;  /* 0xffffffffff027807 */ /* 0x000fe40001800000 */
[----:B------:R-:W-:Y:S02]  /*6940*/  CS2R R38, SRZ ;  /* 0x0000000000267805 */ /* 0x000fe4000001ff00 */
[----:B------:R-:W-:Y:S02]  /*6950*/  CS2R R36, SRZ ;  /* 0x0000000000247805 */ /* 0x000fe4000001ff00 */
[----:B------:R-:W-:Y:S02]  /*6960*/  CS2R R42, SRZ ;  /* 0x00000000002a7805 */ /* 0x000fe4000001ff00 */
[----:B------:R-:W-:Y:S02]  /*6970*/  @P2 SEL R2, R5, R2, !P4 ;  /* 0x0000000205022207 */ /* 0x000fe40006000000 */
[----:B------:R-:W-:Y:S02]  /*6980*/  CS2R R40, SRZ ;  /* 0x0000000000287805 */ /* 0x000fe4000001ff00 */
[----:B------:R-:W-:Y:S02]  /*6990*/  @P5 SHF.L.U32 R7, R81, 0x1f, RZ ;  /* 0x0000001f51075819 */ /* 0x000fe400000006ff */
[----:B------:R-:W-:Y:S02]  /*69a0*/  CS2R R46, SRZ ;  /* 0x00000000002e7805 */ /* 0x000fe4000001ff00 */
[----:B------:R-:W-:Y:S02]  /*69b0*/  LOP3.LUT R2, R2, 0x1, RZ, 0xc0, !PT ;  /* 0x0000000102027812 */ /* 0x000fe400078ec0ff */
[----:B------:R-:W-:Y:S01]  /*69c0*/  CS2R R44, SRZ ;  /* 0x00000000002c7805 */ /* 0x000fe2000001ff00 */
[----:B------:R-:W1:Y:S01]  /*69d0*/  @P5 SYNCS.PHASECHK.TRANS64.TRYWAIT P1, [R0+URZ+0x50], R7 ;  /* 0x00005007000055a7 */ /* 0x000e6200080211ff */
[----:B------:R-:W-:Y:S02]  /*69e0*/  CS2R R50, SRZ ;  /* 0x0000000000327805 */ /* 0x000fe4000001ff00 */
[----:B------:R-:W-:Y:S02]  /*69f0*/  ISETP.NE.U32.AND P2, PT, R2, 0x1, PT ;  /* 0x000000010200780c */ /* 0x000fe40003f45070 */
[----:B------:R-:W-:Y:S01]  /*6a00*/  CS2R R48, SRZ ;  /* 0x0000000000307805 */ /* 0x000fe2000001ff00 */
[----:B------:R-:W-:Y:S01]  /*6a10*/  IMAD.IADD R34, R77, 0x1, R75 ;  /* 0x000000014d227824 */ /* 0x000fe200078e024b */
[----:B------:R-:W-:Y:S01]  /*6a20*/  P2R R82, PR, RZ, 0x4 ;  /* 0x00000004ff527803 */ /* 0x000fe20000000000 */
[----:B------:R-:W-:Y:S01]  /*6a30*/  IMAD.IADD R32, R67, 0x1, R35 ;  /* 0x0000000143207824 */ /* 0x000fe200078e0223 */
[----:B------:R2:W4:Y:S01]  /*6a40*/  SYNCS.PHASECHK.TRANS64.TRYWAIT P0, [R74+URZ+0xb0], R3 ;  /* 0x0000b0034a0075a7 */ /* 0x00052200080011ff */
[----:B-1----:R-:W-:Y:S01]  /*6a50*/  @P5 SEL R80, RZ, 0x1, !P1 ;  /* 0x00000001ff505807 */ /* 0x002fe20004800000 */
[----:B--2---:R-:W-:Y:S06]  /*6a60*/  @!P5 BRA `(.L_x_108) ;  /* 0x000000000068d947 */ /* 0x004fec0003800000 */
[----:B------:R-:W-:Y:S01]  /*6a70*/  ISETP.NE.AND P1, PT, R80, RZ, PT ;  /* 0x000000ff5000720c */ /* 0x000fe20003f25270 */
[----:B------:R-:W-:Y:S01]  /*6a80*/  BSSY B0, `(.L_x_109) ;  /* 0x000000d000007945 */ /* 0x000fe20003800000 */
[----:B------:R-:W-:Y:S02]  /*6a90*/  CS2R R50, SRZ ;  /* 0x0000000000327805 */ /* 0x000fe4000001ff00 */
[----:B------:R-:W-:Y:S02]  /*6aa0*/  CS2R R48, SRZ ;  /* 0x0000000000307805 */ /* 0x000fe4000001ff00 */
[----:B------:R-:W-:Y:S02]  /*6ab0*/  CS2R R46, SRZ ;  /* 0x00000000002e7805 */ /* 0x000fe4000001ff00 */
[----:B------:R-:W-:Y:S02]  /*6ac0*/  CS2R R44, SRZ ;  /* 0x00000000002c7805 */ /* 0x000fe4000001ff00 */
[----:B------:R-:W-:Y:S02]  /*6ad0*/  CS2R R42, SRZ ;  /* 0x00000000002a7805 */ /* 0x000fe4000001ff00 */
[----:B------:R-:W-:Y:S02]  /*6ae0*/  CS2R R40, SRZ ;  /* 0x0000000000287805 */ /* 0x000fe4000001ff00 */
[----:B------:R-:W-:Y:S02]  /*6af0*/  CS2R R38, SRZ ;  /* 0x0000000000267805 */ /* 0x000fe4000001ff00 */
[----:B------:R-:W-:Y:S01]  /*6b00*/  CS2R R36, SRZ ;  /* 0x0000000000247805 */ /* 0x000fe2000001ff00 */
[----:B------:R-:W-:Y:S06]  /*6b10*/  @P1 BRA `(.L_x_110) ;  /* 0x00000000000c1947 */ /* 0x000fec0003800000 */
[----:B------:R-:W-:Y:S04]  /*6b20*/  SHF.L.U32 R5, R81, 0x1f, RZ ;  /* 0x0000001f51057819 */ /* 0x000fe800000006ff */
[----:B------:R-:W1:Y:S02]  /*6b30*/  SYNCS.PHASECHK.TRANS64.TRYWAIT P1, [R0+URZ+0x50], R5 ;  /* 0x00005005000075a7 */ /* 0x000e6400080211ff */
[----:B-1----:R-:W-:Y:S05]  /*6b40*/  @!P1 BRA `(.L_x_111) ;  /* 0x0000002000749947 */ /* 0x002fea0003800000 */
.L_x_110:
[----:B------:R-:W-:Y:S05]  /*6b50*/  BSYNC B0 ;  /* 0x0000000000007941 */ /* 0x000fea0003800000 */
.L_x_109:
[----:B------:R-:W-:Y:S01]  /*6b60*/  ISETP.NE.AND P1, PT, R82, RZ, PT ;  /* 0x000000ff5200720c */ /* 0x000fe20003f25270 */
[----:B------:R-:W-:Y:S04]  /*6b70*/  UIADD3 UR4, UPT, UPT, UR48, 0x1, URZ ;  /* 0x0000000130047890 */ /* 0x000fe8000fffe0ff */
[----:B------:R-:W-:Y:S04]  /*6b80*/  UISETP.NE.AND UP0, UPT, UR4, 0x3, UPT ;  /* 0x000000030400788c */ /* 0x000fe8000bf05270 */
[----:B------:R-:W-:Y:S02]  /*6b90*/  USEL UR5, URZ, 0x1, UP0 ;  /* 0x00000001ff057887 */ /* 0x000fe40008000000 */
[----:B------:R-:W-:Y:S02]  /*6ba0*/  USEL UR4, UR4, URZ, UP0 ;  /* 0x000000ff04047287 */ /* 0x000fe40008000000 */
[----:B------:R2:W1:Y:S02]  /*6bb0*/  @P1 LDS.128 R48, [R77] ;  /* 0x000000004d301984 */ /* 0x0004640000000c00 */
[----:B------:R-:W-:Y:S02]  /*6bc0*/  LOP3.LUT R81, R81, UR5, RZ, 0x3c, !PT ;  /* 0x0000000551517c12 */ /* 0x000fe4000f8e3cff */
[----:B------:R2:W1:Y:S01]  /*6bd0*/  @P1 LDS.128 R44, [R35+0x10] ;  /* 0x00001000232c1984 */ /* 0x0004620000000c00 */
[----:B------:R-:W-:Y:S03]  /*6be0*/  IMAD.U32 R79, RZ, RZ, UR4 ;  /* 0x00000004ff4f7e24 */ /* 0x000fe6000f8e00ff */
[----:B------:R2:W1:Y:S04]  /*6bf0*/  @P1 LDS.128 R40, [R34+0x20] ;  /* 0x0000200022281984 */ /* 0x0004680000000c00 */
[----:B------:R2:W1:Y:S02]  /*6c00*/  @P1 LDS.128 R36, [R32+0x10] ;  /* 0x0000100020241984 */ /* 0x0004640000000c00 */
.L_x_108:
[----:B------:R-:W-:Y:S05]  /*6c10*/  BSYNC B1 ;  /* 0x0000000000017941 */ /* 0x000fea0003800000 */
.L_x_107:
[----:B-1----:R-:W-:Y:S04]  /*6c20*/  SHF.R.U32.HI R0, RZ, 0x15, R25 ;  /* 0x00000015ff007819 */ /* 0x002fe80000011619 */
[----:B------:R-:W-:Y:S01]  /*6c30*/  LOP3.LUT P1, RZ, R0, 0x3, R57, 0x48, !PT ;  /* 0x0000000300ff7812 */ /* 0x000fe20007824839 */
[----:B------:R-:W-:Y:S01]  /*6c40*/  @!UPT UIADD3 URZ, UPT, UPT, URZ, URZ, URZ ;  /* 0x000000fffffff290 */ /* 0x000fe2000fffe0ff */
[----:B----4-:R-:W-:Y:S11]  /*6c50*/  @P0 BRA `(.L_x_112) ;  /* 0x0000000000080947 */ /* 0x010ff60003800000 */
[----:B------:R-:W1:Y:S02]  /*6c60*/  SYNCS.PHASECHK.TRANS64.TRYWAIT P0, [R74+URZ+0xb0], R3 ;  /* 0x0000b0034a0075a7 */ /* 0x000e6400080011ff */
[----:B-1----:R-:W-:Y:S05]  /*6c70*/  @!P0 BRA `(.L_x_113) ;  /* 0x00000020003c8947 */ /* 0x002fea0003800000 */
.L_x_112:
[----:B------:R-:W-:Y:S05]  /*6c80*/  @!P1 BRA `(.L_x_114) ;  /* 0x0000000000409947 */ /* 0x000fea0003800000 */
[----:B------:R-:W4:Y:S01]  /*6c90*/  LDCU.64 UR8, c[0x4][0x70] ;  /* 0x01000e00ff0877ac */ /* 0x000f220008000a00 */
[----:B-1----:R-:W-:Y:S01]  /*6ca0*/  MOV R3, 0x0 ;  /* 0x0000000000037802 */ /* 0x002fe20000000f00 */
[----:B------:R-:W-:Y:S02]  /*6cb0*/  HFMA2 R12, -RZ, RZ, 0, 5.9604644775390625e-08 ;  /* 0x00000001ff0c7431 */ /* 0x000fe400000001ff */
[----:B------:R-:W-:Y:S02]  /*6cc0*/  IMAD.MOV.U32 R8, RZ, RZ, 0x192 ;  /* 0x00000192ff087424 */ /* 0x000fe400078e00ff */
[----:B------:R-:W-:Y:S01]  /*6cd0*/  IMAD.MOV.U32 R13, RZ, RZ, RZ ;  /* 0x000000ffff0d7224 */ /* 0x000fe200078e00ff */
[----:B------:R-:W1:Y:S01]  /*6ce0*/  LDCU.64 UR6, c[0x4][0x78] ;  /* 0x01000f00ff0677ac */ /* 0x000e620008000a00 */
[----:B------:R-:W2:Y:S01]  /*6cf0*/  LDC.64 R2, c[0x4][R3] ;  /* 0x0100000003027b82 */ /* 0x000ea20000000a00 */
[----:B------:R-:W5:Y:S01]  /*6d00*/  LDCU.64 UR4, c[0x4][0x10] ;  /* 0x01000200ff0477ac */ /* 0x000f620008000a00 */
[----:B----4-:R-:W-:Y:S01]  /*6d10*/  MOV R5, UR9 ;  /* 0x0000000900057c02 */ /* 0x010fe20008000f00 */
[----:B------:R-:W-:Y:S01]  /*6d20*/  IMAD.U32 R4, RZ, RZ, UR8 ;  /* 0x00000008ff047e24 */ /* 0x000fe2000f8e00ff */
[----:B-1----:R-:W-:Y:S01]  /*6d30*/  MOV R7, UR7 ;  /* 0x0000000700077c02 */ /* 0x002fe20008000f00 */
[----:B------:R-:W-:Y:S01]  /*6d40*/  IMAD.U32 R6, RZ, RZ, UR6 ;  /* 0x00000006ff067e24 */ /* 0x000fe2000f8e00ff */
[----:B-----5:R-:W-:Y:S01]  /*6d50*/  MOV R11, UR5 ;  /* 0x00000005000b7c02 */ /* 0x020fe20008000f00 */
[----:B------:R-:W-:Y:S02]  /*6d60*/  IMAD.U32 R10, RZ, RZ, UR4 ;  /* 0x00000004ff0a7e24 */ /* 0x000fe4000f8e00ff */
[----:B------:R-:W-:Y:S07]  /*6d70*/  LEPC R20, `(.L_x_114) ;  /* 0x000000001014794e */ /* 0x000fee0000000000 */
[----:B--23--:R-:W-:Y:S05]  /*6d80*/  CALL.ABS.NOINC R2 ;  /* 0x0000000002007343 */ /* 0x00cfea0003c00000 */
.L_x_114:
[----:B------:R-:W-:Y:S01]  /*6d90*/  LOP3.LUT R20, R48, 0xffffe000, RZ, 0xc0, !PT ;  /* 0xffffe00030147812 */ /* 0x000fe200078ec0ff */
[----:B------:R-:W-:Y:S05]  /*6da0*/  WARPSYNC.ALL ;  /* 0x0000000000007948 */ /* 0x000fea0003800000 */
[----:B------:R-:W-:Y:S01]  /*6db0*/  R2UR UR4, R25 ;  /* 0x00000000190472ca */ /* 0x000fe200000e0000 */
[----:B------:R-:W-:Y:S01]  /*6dc0*/  BSSY.RECONVERGENT B0, `(.L_x_115) ;  /* 0x000005c000007945 */ /* 0x000fe20003800200 */
[----:B------:R-:W-:Y:S02]  /*6dd0*/  LOP3.LUT R21, R49, 0xffffe000, RZ, 0xc0, !PT ;  /* 0xffffe00031157812 */ /* 0x000fe400078ec0ff */
[----:B------:R-:W-:Y:S02]  /*6de0*/  LOP3.LUT R26, R50, 0xffffe000, RZ, 0xc0, !PT ;  /* 0xffffe000321a7812 */ /* 0x000fe400078ec0ff */
[----:B------:R-:W-:Y:S02]  /*6df0*/  LOP3.LUT R33, R44, 0xffffe000, RZ, 0xc0, !PT ;  /* 0xffffe0002c217812 */ /* 0x000fe400078ec0ff */
[----:B------:R-:W-:Y:S05]  /*6e00*/  ISETP.NE.AND P0, PT, R69, RZ, PT ;  /* 0x000000ff4500720c */ /* 0x000fea0003f05270 */
[----:B------:R-:W3:Y:S02]  /*6e10*/  LDTM.x16 R4, tmem[UR4] ;  /* 0x00000004000479ee */ /* 0x000ee40008240000 */
[C---:B---3--:R-:W-:Y:S01]  /*6e20*/  FMUL R0, R24.reuse, R4 ;  /* 0x0000000418007220 */ /* 0x048fe20000400000 */
[C---:B------:R-:W-:Y:S01]  /*6e30*/  FMUL R2, R24.reuse, R5 ;  /* 0x0000000518027220 */ /* 0x040fe20000400000 */
[C---:B-1----:R-:W-:Y:S01]  /*6e40*/  FMUL R3, R24.reuse, R6 ;  /* 0x0000000618037220 */ /* 0x042fe20000400000 */
[----:B------:R-:W-:Y:S01]  /*6e50*/  FMUL R7, R24, R7 ;  /* 0x0000000718077220 */ /* 0x000fe20000400000 */
[----:B------:R-:W-:Y:S01]  /*6e60*/  FFMA R28, R27, R20, R0 ;  /* 0x000000141b1c7223 */ /* 0x000fe20000000000 */
[----:B------:R-:W-:Y:S01]  /*6e70*/  LOP3.LUT R20, R51, 0xffffe000, RZ, 0xc0, !PT ;  /* 0xffffe00033147812 */ /* 0x000fe200078ec0ff */
[C---:B------:R-:W-:Y:S01]  /*6e80*/  FFMA R29, R27.reuse, R21, R2 ;  /* 0x000000151b1d7223 */ /* 0x040fe20000000002 */
[----:B------:R-:W-:Y:S01]  /*6e90*/  LOP3.LUT R21, R46, 0xffffe000, RZ, 0xc0, !PT ;  /* 0xffffe0002e157812 */ /* 0x000fe200078ec0ff */
[----:B------:R-:W-:Y:S01]  /*6ea0*/  FFMA R30, R27, R26, R3 ;  /* 0x0000001a1b1e7223 */ /* 0x000fe20000000003 */
[----:B------:R-:W-:Y:S01]  /*6eb0*/  LOP3.LUT R26, R45, 0xffffe000, RZ, 0xc0, !PT ;  /* 0xffffe0002d1a7812 */ /* 0x000fe200078ec0ff */
[----:B------:R-:W-:Y:S01]  /*6ec0*/  FFMA R31, R27, R20, R7 ;  /* 0x000000141b1f7223 */ /* 0x000fe20000000007 */
[----:B------:R-:W-:Y:S01]  /*6ed0*/  LOP3.LUT R20, R47, 0xffffe000, RZ, 0xc0, !PT ;  /* 0xffffe0002f147812 */ /* 0x000fe200078ec0ff */
[C---:B------:R-:W-:Y:S01]  /*6ee0*/  FMUL R4, R24.reuse, R8 ;  /* 0x0000000818047220 */ /* 0x040fe20000400000 */
[----:B------:R-:W-:Y:S01]  /*6ef0*/  F2FP.TF32.F32.PACK_B R28, R28 ;  /* 0x0000001cff1c723e */ /* 0x000fe200024050ff */
[C---:B------:R-:W-:Y:S01]  /*6f00*/  FMUL R5, R24.reuse, R9 ;  /* 0x0000000918057220 */ /* 0x040fe20000400000 */
[----:B------:R-:W-:Y:S01]  /*6f10*/  F2FP.TF32.F32.PACK_B R29, R29 ;  /* 0x0000001dff1d723e */ /* 0x000fe200024050ff */
[C---:B------:R-:W-:Y:S01]  /*6f20*/  FMUL R6, R24.reuse, R10 ;  /* 0x0000000a18067220 */ /* 0x040fe20000400000 */
[----:B------:R-:W-:Y:S01]  /*6f30*/  FMUL R11, R24, R11 ;  /* 0x0000000b180b7220 */ /* 0x000fe20000400000 */
[----:B------:R-:W-:Y:S01]  /*6f40*/  F2FP.TF32.F32.PACK_B R30, R30 ;  /* 0x0000001eff1e723e */ /* 0x000fe200024050ff */
[C---:B------:R-:W-:Y:S01]  /*6f50*/  FFMA R4, R27.reuse, R33, R4 ;  /* 0x000000211b047223 */ /* 0x040fe20000000004 */
[----:B------:R-:W-:Y:S01]  /*6f60*/  F2FP.TF32.F32.PACK_B R31, R31 ;  /* 0x0000001fff1f723e */ /* 0x000fe200024050ff */
[C---:B------:R-:W-:Y:S01]  /*6f70*/  FFMA R5, R27.reuse, R26, R5 ;  /* 0x0000001a1b057223 */ /* 0x040fe20000000005 */
[C---:B------:R-:W-:Y:S01]  /*6f80*/  FFMA R6, R27.reuse, R21, R6 ;  /* 0x000000151b067223 */ /* 0x040fe20000000006 */
[----:B------:R-:W-:Y:S01]  /*6f90*/  FFMA R7, R27, R20, R11 ;  /* 0x000000141b077223 */ /* 0x000fe2000000000b */
[----:B------:R-:W-:Y:S01]  /*6fa0*/  LOP3.LUT R33, R40, 0xffffe000, RZ, 0xc0, !PT ;  /* 0xffffe00028217812 */ /* 0x000fe200078ec0ff */
[----:B------:R1:W-:Y:S01]  /*6fb0*/  STS.128 [R77], R28 ;  /* 0x0000001c4d007388 */ /* 0x0003e20000000c00 */
[----:B------:R-:W-:Y:S01]  /*6fc0*/  LOP3.LUT R26, R41, 0xffffe000, RZ, 0xc0, !PT ;  /* 0xffffe000291a7812 */ /* 0x000fe200078ec0ff */
[C---:B------:R-:W-:Y:S01]  /*6fd0*/  FMUL R8, R24.reuse, R12 ;  /* 0x0000000c18087220 */ /* 0x040fe20000400000 */
[----:B------:R-:W-:Y:S01]  /*6fe0*/  FMUL R9, R24, R13 ;  /* 0x0000000d18097220 */ /* 0x000fe20000400000 */
[----:B------:R-:W-:Y:S01]  /*6ff0*/  LOP3.LUT R21, R42, 0xffffe000, RZ, 0xc0, !PT ;  /* 0xffffe0002a157812 */ /* 0x000fe200078ec0ff */
[C---:B------:R-:W-:Y:S01]  /*7000*/  FMUL R10, R24.reuse, R14 ;  /* 0x0000000e180a7220 */ /* 0x040fe20000400000 */
[----:B------:R-:W-:Y:S01]  /*7010*/  LOP3.LUT R20, R43, 0xffffe000, RZ, 0xc0, !PT ;  /* 0xffffe0002b147812 */ /* 0x000fe200078ec0ff */
[----:B------:R-:W-:Y:S01]  /*7020*/  FMUL R15, R24, R15 ;  /* 0x0000000f180f7220 */ /* 0x000fe20000400000 */
[----:B------:R-:W-:Y:S01]  /*7030*/  F2FP.TF32.F32.PACK_B R4, R4 ;  /* 0x00000004ff04723e */ /* 0x000fe200024050ff */
[C---:B------:R-:W-:Y:S01]  /*7040*/  FFMA R8, R27.reuse, R33, R8 ;  /* 0x000000211b087223 */ /* 0x040fe20000000008 */
[----:B------:R-:W-:Y:S01]  /*7050*/  F2FP.TF32.F32.PACK_B R5, R5 ;  /* 0x00000005ff05723e */ /* 0x000fe200024050ff */
[C---:B------:R-:W-:Y:S01]  /*7060*/  FFMA R9, R27.reuse, R26, R9 ;  /* 0x0000001a1b097223 */ /* 0x040fe20000000009 */
[----:B------:R-:W-:Y:S01]  /*7070*/  F2FP.TF32.F32.PACK_B R6, R6 ;  /* 0x00000006ff06723e */ /* 0x000fe200024050ff */
[C---:B------:R-:W-:Y:S01]  /*7080*/  FFMA R10, R27.reuse, R21, R10 ;  /* 0x000000151b0a7223 */ /* 0x040fe2000000000a */
[----:B------:R-:W-:Y:S01]  /*7090*/  F2FP.TF32.F32.PACK_B R7, R7 ;  /* 0x00000007ff07723e */ /* 0x000fe200024050ff */
[----:B------:R-:W-:Y:S01]  /*70a0*/  FFMA R11, R27, R20, R15 ;  /* 0x000000141b0b7223 */ /* 0x000fe2000000000f */
[----:B------:R-:W-:Y:S01]  /*70b0*/  LOP3.LUT R33, R36, 0xffffe000, RZ, 0xc0, !PT ;  /* 0xffffe00024217812 */ /* 0x000fe200078ec0ff */
[C---:B------:R-:W-:Y:S01]  /*70c0*/  FMUL R12, R24.reuse, R16 ;  /* 0x00000010180c7220 */ /* 0x040fe20000400000 */
[----:B------:R-:W-:Y:S01]  /*70d0*/  LOP3.LUT R26, R37, 0xffffe000, RZ, 0xc0, !PT ;  /* 0xffffe000251a7812 */ /* 0x000fe200078ec0ff */
[----:B------:R1:W-:Y:S01]  /*70e0*/  STS.128 [R35+0x10], R4 ;  /* 0x0000100423007388 */ /* 0x0003e20000000c00 */
        /* <DEDUP_REMOVED lines=13> */
[----:B------:R-:W-:Y:S02]  /*71c0*/  F2FP.TF32.F32.PACK_B R12, R12 ;  /* 0x0000000cff0c723e */ /* 0x000fe400024050ff */
[----:B------:R-:W-:Y:S01]  /*71d0*/  F2FP.TF32.F32.PACK_B R13, R13 ;  /* 0x0000000dff0d723e */ /* 0x000fe200024050ff */
[----:B------:R1:W-:Y:S01]  /*71e0*/  STS.128 [R34+0x20], R8 ;  /* 0x0000200822007388 */ /* 0x0003e20000000c00 */
[----:B------:R-:W-:Y:S02]  /*71f0*/  F2FP.TF32.F32.PACK_B R14, R14 ;  /* 0x0000000eff0e723e */ /* 0x000fe400024050ff */
[----:B------:R-:W-:Y:S05]  /*7200*/  F2FP.TF32.F32.PACK_B R15, R15 ;  /* 0x0000000fff0f723e */ /* 0x000fea00024050ff */
[----:B------:R1:W-:Y:S01]  /*7210*/  STS.128 [R32+0x10], R12 ;  /* 0x0000100c20007388 */ /* 0x0003e20000000c00 */
[----:B------:R-:W-:Y:S01]  /*7220*/  @!PT LDS RZ, [RZ] ;  /* 0x00000000fffff984 */ /* 0x000fe20000000800 */
[----:B------:R-:W-:Y:S01]  /*7230*/  @!PT LDS RZ, [RZ] ;  /* 0x00000000fffff984 */ /* 0x000fe20000000800 */
[----:B------:R-:W-:Y:S01]  /*7240*/  @!PT LDS RZ, [RZ] ;  /* 0x00000000fffff984 */ /* 0x000fe20000000800 */
[----:B------:R-:W-:Y:S01]  /*7250*/  @!PT LDS RZ, [RZ] ;  /* 0x00000000fffff984 */ /* 0x000fe20000000800 */
[----:B------:R3:W-:Y:S07]  /*7260*/  MEMBAR.ALL.CTA ;  /* 0x0000000000007992 */ /* 0x0007ee0000008000 */
[----:B---3--:R-:W3:Y:S02]  /*7270*/  FENCE.VIEW.ASYNC.S ;  /* 0x00000000000073c6 */ /* 0x008ee40000000000 */
[----:B---3--:R-:W-:Y:S06]  /*7280*/  BAR.SYNC.DEFER_BLOCKING 0x1, 0x80 ;  /* 0x0042000000007b1d */ /* 0x008fec0000010000 */
[----:B------:R-:W-:Y:S05]  /*7290*/  @P0 BRA `(.L_x_116) ;  /* 0x0000000000380947 */ /* 0x000fea0003800000 */
[----:B------:R-:W3:Y:S01]  /*72a0*/  LDCU.64 UR6, c[0x0][0x348] ;  /* 0x00006900ff0677ac */ /* 0x000ee20008000a00 */
[----:B------:R-:W-:Y:S01]  /*72b0*/  R2UR UR5, R78 ;  /* 0x000000004e0572ca */ /* 0x000fe200000e0000 */
[----:B------:R-:W-:Y:S01]  /*72c0*/  UMOV UR47, UR36 ;  /* 0x00000024002f7c82 */ /* 0x000fe20008000000 */
[----:B------:R-:W-:Y:S01]  /*72d0*/  UIADD3 UR9, UPT, UPT, UR45, 0x20, URZ ;  /* 0x000000202d097890 */ /* 0x000fe2000fffe0ff */
[----:B------:R-:W-:Y:S01]  /*72e0*/  UMOV UR10, UR46 ;  /* 0x0000002e000a7c82 */ /* 0x000fe20008000000 */
[----:B------:R-:W-:Y:S09]  /*72f0*/  UMOV UR11, UR36 ;  /* 0x00000024000b7c82 */ /* 0x000ff20008000000 */
[----:B------:R-:W-:Y:S02]  /*7300*/  UIADD3 UR5, UPT, UPT, UR49, UR5, URZ ;  /* 0x0000000531057290 */ /* 0x000fe4000fffe0ff */
[----:B---3--:R-:W-:Y:S02]  /*7310*/  UIADD3 UR4, UP0, UPT, UR6, 0x680, URZ ;  /* 0x0000068006047890 */ /* 0x008fe4000ff1e0ff */
[----:B------:R-:W-:Y:S02]  /*7320*/  UIADD3 UR44, UPT, UPT, UR5, 0x200, URZ ;  /* 0x00000200052c7890 */ /* 0x000fe4000fffe0ff */
[----:B------:R-:W-:Y:S02]  /*7330*/  UIADD3 UR8, UPT, UPT, UR5, 0x1200, URZ ;  /* 0x0000120005087890 */ /* 0x000fe4000fffe0ff */
[----:B------:R-:W-:Y:S09]  /*7340*/  UIADD3.X UR5, UPT, UPT, URZ, UR7, URZ, UP0, !UPT ;  /* 0x00000007ff057290 */ /* 0x000ff200087fe4ff */
[----:B------:R3:W-:Y:S01]  /*7350*/  UTMASTG.3D [UR44], [UR4] ;  /* 0x0000002c040073b5 */ /* 0x0007e20008010000 */
[----:B------:R3:W-:Y:S02]  /*7360*/  UTMASTG.3D [UR8], [UR4] ;  /* 0x00000008040073b5 */ /* 0x0007e40008010000 */
[----:B---3--:R0:W-:Y:S02]  /*7370*/  UTMACMDFLUSH ;  /* 0x00000000000079b7 */ /* 0x0081e40000000000 */
.L_x_116:
[----:B------:R-:W-:Y:S05]  /*7380*/  BSYNC.RECONVERGENT B0 ;  /* 0x0000000000007941 */ /* 0x000fea0003800200 */
.L_x_115:
[----:B------:R-:W-:Y:S01]  /*7390*/  UIADD3 UR44, UPT, UPT, UR48, 0x1, URZ ;  /* 0x00000001302c7890 */ /* 0x000fe2000fffe0ff */
[----:B------:R-:W-:Y:S03]  /*73a0*/  BSSY.RECONVERGENT B0, `(.L_x_117) ;  /* 0x0000005000007945 */ /* 0x000fe60003800200 */
[----:B------:R-:W-:Y:S04]  /*73b0*/  UISETP.NE.AND UP0, UPT, UR44, 0x3, UPT ;  /* 0x000000032c00788c */ /* 0x000fe8000bf05270 */
[----:B------:R-:W-:Y:S01]  /*73c0*/  USEL UR47, UR44, URZ, UP0 ;  /* 0x000000ff2c2f7287 */ /* 0x000fe20008000000 */
[----:B------:R-:W-:Y:S11]  /*73d0*/  @P0 BRA `(.L_x_118) ;  /* 0x0000000000040947 */ /* 0x000ff60003800000 */
[----:B------:R-:W-:Y:S04]  /*73e0*/  DEPBAR.LE SB0, 0x1 ;  /* 0x000080400000791a */ /* 0x000fe80000000000 */
.L_x_118:
[----:B------:R-:W-:Y:S05]  /*73f0*/  BSYNC.RECONVERGENT B0 ;  /* 0x0000000000007941 */ /* 0x000fea0003800200 */
.L_x_117:
[----:B------:R-:W-:Y:S01]  /*7400*/  BAR.SYNC.DEFER_BLOCKING 0x1, 0x80 ;  /* 0x0042000000007b1d */ /* 0x000fe20000010000 */
[----:B------:R-:W-:Y:S01]  /*7410*/  ISETP.NE.AND P1, PT, R73, RZ, PT ;  /* 0x000000ff4900720c */ /* 0x000fe20003f25270 */
[----:B------:R-:W-:Y:S01]  /*7420*/  UISETP.NE.AND UP0, UPT, UR51, URZ, UPT ;  /* 0x000000ff3300728c */ /* 0x000fe2000bf05270 */
[----:B------:R-:W-:Y:S11]  /*7430*/  LEA R2, R79, UR49, 0x3 ;  /* 0x000000314f027c11 */ /* 0x000ff6000f8e18ff */
[----:B------:R-:W-:Y:S01]  /*7440*/  @P1 SHF.L.U32 R3, R81, 0x1f, RZ ;  /* 0x0000001f51031819 */ /* 0x000fe200000006ff */
[----:B------:R-:W-:Y:S06]  /*7450*/  BRA.U !UP0, `(.L_x_119) ;  /* 0x0000000108247547 */ /* 0x000fec000b800000 */
[----:B-1----:R-:W-:Y:S01]  /*7460*/  IMAD.U32 R5, RZ, RZ, UR50 ;  /* 0x00000032ff057e24 */ /* 0x002fe2000f8e00ff */
[----:B------:R-:W-:Y:S01]  /*7470*/  MOV R0, UR53 ;  /* 0x0000003500007c02 */ /* 0x000fe20008000f00 */
[----:B------:R-:W-:Y:S03]  /*7480*/  UIADD3 UR4, UPT, UPT, UR50, 0x1, URZ ;  /* 0x0000000132047890 */ /* 0x000fe6000fffe0ff */
[----:B------:R-:W-:Y:S01]  /*7490*/  @P1 LEA R5, R5, UR49, 0x3 ;  /* 0x0000003105051c11 */ /* 0x000fe2000f8e18ff */
[----:B------:R-:W-:Y:S04]  /*74a0*/  UISETP.NE.AND UP0, UPT, UR4, 0x3, UPT ;  /* 0x000000030400788c */ /* 0x000fe8000bf05270 */
[----:B------:R-:W-:Y:S01]  /*74b0*/  @P1 VIADD R5, R5, 0x68 ;  /* 0x0000006805051836 */ /* 0x000fe20000000000 */
[----:B------:R-:W-:Y:S04]  /*74c0*/  USEL UR50, UR4, URZ, UP0 ;  /* 0x000000ff04327287 */ /* 0x000fe80008000000 */
[----:B------:R-:W-:Y:S04]  /*74d0*/  @P1 PRMT R0, R0, 0x654, R5 ;  /* 0x0000065400001816 */ /* 0x000fe80000000005 */
[----:B------:R3:W-:Y:S04]  /*74e0*/  @P1 SYNCS.ARRIVE.TRANS64.RED.A1T0 RZ, [R0+URZ], RZ ;  /* 0x000000ff00ff19a7 */ /* 0x0007e800081004ff */
.L_x_119:
[----:B------:R-:W4:Y:S01]  /*74f0*/  @P1 SYNCS.PHASECHK.TRANS64.TRYWAIT P0, [R2+URZ+0x50], R3 ;  /* 0x00005003020015a7 */ /* 0x000f2200080011ff */
[----:B------:R-:W-:Y:S01]  /*7500*/  BSSY B1, `(.L_x_120) ;  /* 0x0000015000017945 */ /* 0x000fe20003800000 */
[----:B----4-:R-:W-:Y:S03]  /*7510*/  @P1 SEL R80, RZ, 0x1, !P0 ;  /* 0x00000001ff501807 */ /* 0x010fe60004000000 */
[----:B------:R-:W-:Y:S05]  /*7520*/  @!P1 BRA `(.L_x_121) ;  /* 0x0000000000489947 */ /* 0x000fea0003800000 */
[----:B------:R-:W-:Y:S01]  /*7530*/  ISETP.NE.AND P1, PT, R82, RZ, PT ;  /* 0x000000ff5200720c */ /* 0x000fe20003f25270 */
[----:B------:R-:W-:Y:S01]  /*7540*/  BSSY B0, `(.L_x_122) ;  /* 0x000000a000007945 */ /* 0x000fe20003800000 */
[----:B------:R-:W-:Y:S11]  /*7550*/  ISETP.NE.AND P0, PT, R80, RZ, PT ;  /* 0x000000ff5000720c */ /* 0x000ff60003f05270 */
[----:B------:R-:W-:Y:S04]  /*7560*/  @P1 IMAD R79, R79, 0x2000, R68 ;  /* 0x000020004f4f1824 */ /* 0x000fe800078e0244 */
[----:B-1----:R-:W-:Y:S01]  /*7570*/  @P1 IMAD.IADD R4, R76, 0x1, R79 ;  /* 0x000000014c041824 */ /* 0x002fe200078e024f */
[----:B------:R-:W-:Y:S03]  /*7580*/  @P1 IADD3 R3, PT, PT, R75, R79, RZ ;  /* 0x0000004f4b031210 */ /* 0x000fe60007ffe0ff */
[----:B---3--:R-:W-:Y:S01]  /*7590*/  @P1 IMAD.IADD R0, R67, 0x1, R4 ;  /* 0x0000000143001824 */ /* 0x008fe200078e0204 */
[----:B------:R-:W-:Y:S06]  /*75a0*/  @P0 BRA `(.L_x_123) ;  /* 0x00000000000c0947 */ /* 0x000fec0003800000 */
[----:B------:R-:W-:Y:S04]  /*75b0*/  SHF.L.U32 R81, R81, 0x1f, RZ ;  /* 0x0000001f51517819 */ /* 0x000fe800000006ff */
[----:B------:R-:W1:Y:S02]  /*75c0*/  SYNCS.PHASECHK.TRANS64.TRYWAIT P0, [R2+URZ+0x50], R81 ;  /* 0x00005051020075a7 */ /* 0x000e6400080011ff */
[----:B-1----:R-:W-:Y:S05]  /*75d0*/  @!P0 BRA `(.L_x_124) ;  /* 0x0000001400f88947 */ /* 0x002fea0003800000 */
.L_x_123:
[----:B------:R-:W-:Y:S05]  /*75e0*/  BSYNC B0 ;  /* 0x0000000000007941 */ /* 0x000fea0003800000 */
.L_x_122:
[----:B------:R-:W-:Y:S11]  /*75f0*/  ISETP.NE.AND P0, PT, R82, RZ, PT ;  /* 0x000000ff5200720c */ /* 0x000ff60003f05270 */
[----:B------:R-:W-:Y:S02]  /*7600*/  @!UPT UIADD3 URZ, UPT, UPT, URZ, URZ, URZ ;  /* 0x000000fffffff290 */ /* 0x000fe4000fffe0ff */
[----:B------:R4:W3:Y:S04]  /*7610*/  @P0 LDS.128 R48, [R79] ;  /* 0x000000004f300984 */ /* 0x0008e80000000c00 */
[----:B------:R4:W1:Y:S04]  /*7620*/  @P0 LDS.128 R40, [R3+0x20] ;  /* 0x0000200003280984 */ /* 0x0008680000000c00 */
[----:B------:R4:W1:Y:S04]  /*7630*/  @P0 LDS.128 R44, [R4+0x10] ;  /* 0x00001000042c0984 */ /* 0x0008680000000c00 */
[----:B------:R4:W1:Y:S02]  /*7640*/  @P0 LDS.128 R36, [R0+0x10] ;  /* 0x0000100000240984 */ /* 0x0008640000000c00 */
.L_x_121:
[----:B------:R-:W-:Y:S05]  /*7650*/  BSYNC B1 ;  /* 0x0000000000017941 */ /* 0x000fea0003800000 */
.L_x_120:
[----:B---34-:R-:W-:Y:S05]  /*7660*/  VIADD R0, R25, 0x10 ;  /* 0x0000001019007836 */ /* 0x018fea0000000000 */
[----:B------:R-:W-:Y:S04]  /*7670*/  SHF.R.U32.HI R0, RZ, 0x15, R0 ;  /* 0x00000015ff007819 */ /* 0x000fe80000011600 */
[----:B------:R-:W-:Y:S11]  /*7680*/  LOP3.LUT P0, RZ, R0, 0x3, R57, 0x48, !PT ;  /* 0x0000000300ff7812 */ /* 0x000ff60007804839 */
[----:B------:R-:W-:Y:S02]  /*7690*/  @!UPT UIADD3 URZ, UPT, UPT, URZ, URZ, URZ ;  /* 0x000000fffffff290 */ /* 0x000fe4000fffe0ff */
[----:B------:R-:W-:Y:S05]  /*76a0*/  @!P0 BRA `(.L_x_125) ;  /* 0x0000000000408947 */ /* 0x000fea0003800000 */
[----:B------:R-:W3:Y:S01]  /*76b0*/  LDCU.64 UR8, c[0x4][0x70] ;  /* 0x01000e00ff0877ac */ /* 0x000ee20008000a00 */
[----:B------:R-:W-:Y:S01]  /*76c0*/  MOV R3, 0x0 ;  /* 0x0000000000037802 */ /* 0x000fe20000000f00 */
[----:B-1----:R-:W-:Y:S02]  /*76d0*/  HFMA2 R12, -RZ, RZ, 0, 5.9604644775390625e-08 ;  /* 0x00000001ff0c7431 */ /* 0x002fe400000001ff */
[----:B------:R-:W-:Y:S02]  /*76e0*/  IMAD.MOV.U32 R8, RZ, RZ, 0x192 ;  /* 0x00000192ff087424 */ /* 0x000fe400078e00ff */
[----:B------:R-:W-:Y:S01]  /*76f0*/  IMAD.MOV.U32 R13, RZ, RZ, RZ ;  /* 0x000000ffff0d7224 */ /* 0x000fe200078e00ff */
[----:B------:R-:W1:Y:S01]  /*7700*/  LDCU.64 UR6, c[0x4][0x78] ;  /* 0x01000f00ff0677ac */ /* 0x000e620008000a00 */
[----:B------:R-:W4:Y:S01]  /*7710*/  LDC.64 R2, c[0x4][R3] ;  /* 0x0100000003027b82 */ /* 0x000f220000000a00 */
[----:B------:R-:W5:Y:S01]  /*7720*/  LDCU.64 UR4, c[0x4][0x10] ;  /* 0x01000200ff0477ac */ /* 0x000f620008000a00 */
[----:B---3--:R-:W-:Y:S01]  /*7730*/  MOV R5, UR9 ;  /* 0x0000000900057c02 */ /* 0x008fe20008000f00 */
[----:B------:R-:W-:Y:S01]  /*7740*/  IMAD.U32 R4, RZ, RZ, UR8 ;  /* 0x00000008ff047e24 */ /* 0x000fe2000f8e00ff */
[----:B-1----:R-:W-:Y:S01]  /*7750*/  MOV R7, UR7 ;  /* 0x0000000700077c02 */ /* 0x002fe20008000f00 */
[----:B------:R-:W-:Y:S01]  /*7760*/  IMAD.U32 R6, RZ, RZ, UR6 ;  /* 0x00000006ff067e24 */ /* 0x000fe2000f8e00ff */
[----:B-----5:R-:W-:Y:S01]  /*7770*/  MOV R11, UR5 ;  /* 0x00000005000b7c02 */ /* 0x020fe20008000f00 */
[----:B------:R-:W-:Y:S02]  /*7780*/  IMAD.U32 R10, RZ, RZ, UR4 ;  /* 0x00000004ff0a7e24 */ /* 0x000fe4000f8e00ff */
[----:B------:R-:W-:Y:S07]  /*7790*/  LEPC R20, `(.L_x_125) ;  /* 0x000000001014794e */ /* 0x000fee0000000000 */
[----:B--2-4-:R-:W-:Y:S05]  /*77a0*/  CALL.ABS.NOINC R2 ;  /* 0x0000000002007343 */ /* 0x014fea0003c00000 */
.L_x_125:
[----:B------:R-:W-:Y:S01]  /*77b0*/  ISETP.NE.AND P0, PT, R69, RZ, PT ;  /* 0x000000ff4500720c */ /* 0x000fe20003f05270 */
[----:B------:R-:W-:Y:S05]  /*77c0*/  WARPSYNC.ALL ;  /* 0x0000000000007948 */ /* 0x000fea0003800000 */
[----:B------:R-:W-:Y:S01]  /*77d0*/  R2UR UR4, R25 ;  /* 0x00000000190472ca */ /* 0x000fe200000e0000 */
[----:B------:R-:W-:Y:S01]  /*77e0*/  USHF.L.U32 UR6, UR47, 0xd, URZ ;  /* 0x0000000d2f067899 */ /* 0x000fe200080006ff */
[----:B------:R-:W-:Y:S01]  /*77f0*/  LOP3.LUT R0, R48, 0xffffe000, RZ, 0xc0, !PT ;  /* 0xffffe00030007812 */ /* 0x000fe200078ec0ff */
[----:B------:R-:W-:Y:S01]  /*7800*/  BSSY.RECONVERGENT B0, `(.L_x_126) ;  /* 0x0000064000007945 */ /* 0x000fe20003800200 */
[----:B-1----:R-:W-:Y:S02]  /*7810*/  LOP3.LUT R2, R49, 0xffffe000, RZ, 0xc0, !PT ;  /* 0xffffe00031027812 */ /* 0x002fe400078ec0ff */
[----:B------:R-:W-:Y:S01]  /*7820*/  LOP3.LUT R3, R50, 0xffffe000, RZ, 0xc0, !PT ;  /* 0xffffe00032037812 */ /* 0x000fe200078ec0ff */
[----:B--2---:R-:W-:Y:S01]  /*7830*/  VIADD R77, R68, UR6 ;  /* 0x00000006444d7c36 */ /* 0x004fe20008000000 */
[----:B------:R-:W-:Y:S02]  /*7840*/  LOP3.LUT R20, R51, 0xffffe000, RZ, 0xc0, !PT ;  /* 0xffffe00033147812 */ /* 0x000fe400078ec0ff */
[----:B------:R-:W-:Y:S01]  /*7850*/  LOP3.LUT R21, R44, 0xffffe000, RZ, 0xc0, !PT ;  /* 0xffffe0002c157812 */ /* 0x000fe200078ec0ff */
[----:B------:R-:W-:Y:S01]  /*7860*/  IMAD.IADD R75, R75, 0x1, R77 ;  /* 0x000000014b4b7824 */ /* 0x000fe200078e024d */
[----:B------:R-:W-:Y:S01]  /*7870*/  LOP3.LUT R26, R45, 0xffffe000, RZ, 0xc0, !PT ;  /* 0xffffe0002d1a7812 */ /* 0x000fe200078ec0ff */
[----:B------:R-:W1:Y:S01]  /*7880*/  LDTM.x16 R4, tmem[UR4+0x10] ;  /* 0x00001004000479ee */ /* 0x000e620008240000 */
[----:B------:R-:W-:Y:S01]  /*7890*/  LOP3.LUT R29, R46, 0xffffe000, RZ, 0xc0, !PT ;  /* 0xffffe0002e1d7812 */ /* 0x000fe200078ec0ff */
[----:B------:R-:W-:Y:S01]  /*78a0*/  NOP ;  /* 0x0000000000007918 */ /* 0x000fe20000000000 */
[----:B------:R-:W-:Y:S02]  /*78b0*/  IADD3 R74, PT, PT, R74, 0xd0, RZ ;  /* 0x000000d04a4a7810 */ /* 0x000fe40007ffe0ff */
[----:B------:R-:W-:Y:S02]  /*78c0*/  LOP3.LUT R28, R47, 0xffffe000, RZ, 0xc0, !PT ;  /* 0xffffe0002f1c7812 */ /* 0x000fe400078ec0ff */
[----:B------:R-:W-:Y:S02]  /*78d0*/  IADD3 R76, PT, PT, R76, R77, RZ ;  /* 0x0000004d4c4c7210 */ /* 0x000fe40007ffe0ff */
[----:B------:R-:W-:Y:S02]  /*78e0*/  LOP3.LUT R77, R74, 0xfefffff8, RZ, 0xc0, !PT ;  /* 0xfefffff84a4d7812 */ /* 0x000fe400078ec0ff */
[----:B------:R-:W-:Y:S01]  /*78f0*/  LOP3.LUT R31, R40, 0xffffe000, RZ, 0xc0, !PT ;  /* 0xffffe000281f7812 */ /* 0x000fe200078ec0ff */
[----:B------:R-:W-:Y:S01]  /*7900*/  IMAD.IADD R74, R67, 0x1, R76 ;  /* 0x00000001434a7824 */ /* 0x000fe200078e024c */
[----:B------:R-:W-:Y:S01]  /*7910*/  LOP3.LUT R30, R41, 0xffffe000, RZ, 0xc0, !PT ;  /* 0xffffe000291e7812 */ /* 0x000fe200078ec0ff */
[----:B-1----:R1:W-:Y:S01]  /*7920*/  SYNCS.ARRIVE.TRANS64.RED.A1T0 RZ, [R77+URZ], RZ ;  /* 0x000000ff4dff79a7 */ /* 0x0023e200081004ff */
[----:B------:R-:W-:Y:S02]  /*7930*/  LOP3.LUT R33, R42, 0xffffe000, RZ, 0xc0, !PT ;  /* 0xffffe0002a217812 */ /* 0x000fe400078ec0ff */
[----:B------:R-:W-:Y:S02]  /*7940*/  LOP3.LUT R32, R43, 0xffffe000, RZ, 0xc0, !PT ;  /* 0xffffe0002b207812 */ /* 0x000fe400078ec0ff */
[----:B------:R-:W-:Y:S02]  /*7950*/  LOP3.LUT R35, R36, 0xffffe000, RZ, 0xc0, !PT ;  /* 0xffffe00024237812 */ /* 0x000fe400078ec0ff */
[----:B------:R-:W-:Y:S02]  /*7960*/  LOP3.LUT R34, R37, 0xffffe000, RZ, 0xc0, !PT ;  /* 0xffffe00025227812 */ /* 0x000fe400078ec0ff */
[----:B------:R-:W-:Y:S01]  /*7970*/  LOP3.LUT R37, R38, 0xffffe000, RZ, 0xc0, !PT ;  /* 0xffffe00026257812 */ /* 0x000fe200078ec0ff */
[C---:B------:R-:W-:Y:S01]  /*7980*/  FMUL R4, R24.reuse, R4 ;  /* 0x0000000418047220 */ /* 0x040fe20000400000 */
[C---:B------:R-:W-:Y:S01]  /*7990*/  FMUL R5, R24.reuse, R5 ;  /* 0x0000000518057220 */ /* 0x040fe20000400000 */
[C---:B------:R-:W-:Y:S01]  /*79a0*/  FMUL R6, R24.reuse, R6 ;  /* 0x0000000618067220 */ /* 0x040fe20000400000 */
[C---:B------:R-:W-:Y:S01]  /*79b0*/  FMUL R7, R24.reuse, R7 ;  /* 0x0000000718077220 */ /* 0x040fe20000400000 */
[C---:B------:R-:W-:Y:S01]  /*79c0*/  FFMA R4, R27.reuse, R0, R4 ;  /* 0x000000001b047223 */ /* 0x040fe20000000004 */
[C---:B------:R-:W-:Y:S01]  /*79d0*/  FFMA R5, R27.reuse, R2, R5 ;  /* 0x000000021b057223 */ /* 0x040fe20000000005 */
[C---:B------:R-:W-:Y:S01]  /*79e0*/  FFMA R6, R27.reuse, R3, R6 ;  /* 0x000000031b067223 */ /* 0x040fe20000000006 */
[C---:B------:R-:W-:Y:S01]  /*79f0*/  FFMA R7, R27.reuse, R20, R7 ;  /* 0x000000141b077223 */ /* 0x040fe20000000007 */
[C---:B------:R-:W-:Y:S01]  /*7a00*/  FMUL R8, R24.reuse, R8 ;  /* 0x0000000818087220 */ /* 0x040fe20000400000 */
[C---:B------:R-:W-:Y:S01]  /*7a10*/  FMUL R9, R24.reuse, R9 ;  /* 0x0000000918097220 */ /* 0x040fe20000400000 */
[C---:B------:R-:W-:Y:S01]  /*7a20*/  FMUL R10, R24.reuse, R10 ;  /* 0x0000000a180a7220 */ /* 0x040fe20000400000 */
[C---:B------:R-:W-:Y:S01]  /*7a30*/  FMUL R11, R24.reuse, R11 ;  /* 0x0000000b180b7220 */ /* 0x040fe20000400000 */
[----:B------:R-:W-:Y:S01]  /*7a40*/  F2FP.TF32.F32.PACK_B R4, R4 ;  /* 0x00000004ff04723e */ /* 0x000fe200024050ff */
[C---:B------:R-:W-:Y:S01]  /*7a50*/  FFMA R8, R27.reuse, R21, R8 ;  /* 0x000000151b087223 */ /* 0x040fe20000000008 */
[----:B------:R-:W-:Y:S01]  /*7a60*/  F2FP.TF32.F32.PACK_B R5, R5 ;  /* 0x00000005ff05723e */ /* 0x000fe200024050ff */
[C---:B------:R-:W-:Y:S01]  /*7a70*/  FFMA R9, R27.reuse, R26, R9 ;  /* 0x0000001a1b097223 */ /* 0x040fe20000000009 */
[----:B------:R-:W-:Y:S01]  /*7a80*/  F2FP.TF32.F32.PACK_B R6, R6 ;  /* 0x00000006ff06723e */ /* 0x000fe200024050ff */
[C---:B------:R-:W-:Y:S01]  /*7a90*/  FFMA R10, R27.reuse, R29, R10 ;  /* 0x0000001d1b0a7223 */ /* 0x040fe2000000000a */
[----:B------:R-:W-:Y:S01]  /*7aa0*/  F2FP.TF32.F32.PACK_B R7, R7 ;  /* 0x00000007ff07723e */ /* 0x000fe200024050ff */
[C---:B------:R-:W-:Y:S01]  /*7ab0*/  FFMA R11, R27.reuse, R28, R11 ;  /* 0x0000001c1b0b7223 */ /* 0x040fe2000000000b */
[C---:B------:R-:W-:Y:S01]  /*7ac0*/  FMUL R12, R24.reuse, R12 ;  /* 0x0000000c180c7220 */ /* 0x040fe20000400000 */
[----:B------:R-:W-:Y:S01]  /*7ad0*/  F2FP.TF32.F32.PACK_B R8, R8 ;  /* 0x00000008ff08723e */ /* 0x000fe200024050ff */
[C---:B------:R-:W-:Y:S01]  /*7ae0*/  FMUL R13, R24.reuse, R13 ;  /* 0x0000000d180d7220 */ /* 0x040fe20000400000 */
[----:B------:R1:W-:Y:S01]  /*7af0*/  STS.128 [R68+UR6], R4 ;  /* 0x0000000444007988 */ /* 0x0003e20008000c06 */
        /* <DEDUP_REMOVED lines=8> */
[----:B------:R-:W-:Y:S01]  /*7b80*/  FFMA R15, R27, R32, R15 ;  /* 0x000000201b0f7223 */ /* 0x000fe2000000000f */
[C---:B------:R-:W-:Y:S01]  /*7b90*/  FMUL R16, R24.reuse, R16 ;  /* 0x0000001018107220 */ /* 0x040fe20000400000 */
[----:B------:R-:W-:Y:S01]  /*7ba0*/  F2FP.TF32.F32.PACK_B R12, R12 ;  /* 0x0000000cff0c723e */ /* 0x000fe200024050ff */
[----:B------:R1:W-:Y:S01]  /*7bb0*/  STS.128 [R76+0x10], R8 ;  /* 0x000010084c007388 */ /* 0x0003e20000000c00 */
[C---:B------:R-:W-:Y:S01]  /*7bc0*/  FMUL R17, R24.reuse, R17 ;  /* 0x0000001118117220 */ /* 0x040fe20000400000 */
[----:B------:R-:W-:Y:S01]  /*7bd0*/  LOP3.LUT R36, R39, 0xffffe000, RZ, 0xc0, !PT ;  /* 0xffffe00027247812 */ /* 0x000fe200078ec0ff */
[C---:B------:R-:W-:Y:S01]  /*7be0*/  FMUL R18, R24.reuse, R18 ;  /* 0x0000001218127220 */ /* 0x040fe20000400000 */
[----:B------:R-:W-:Y:S01]  /*7bf0*/  FMUL R19, R24, R19 ;  /* 0x0000001318137220 */ /* 0x000fe20000400000 */
[----:B------:R-:W-:Y:S01]  /*7c00*/  F2FP.TF32.F32.PACK_B R13, R13 ;  /* 0x0000000dff0d723e */ /* 0x000fe200024050ff */
[C---:B------:R-:W-:Y:S01]  /*7c10*/  FFMA R16, R27.reuse, R35, R16 ;  /* 0x000000231b107223 */ /* 0x040fe20000000010 */
[----:B------:R-:W-:Y:S01]  /*7c20*/  F2FP.TF32.F32.PACK_B R14, R14 ;  /* 0x0000000eff0e723e */ /* 0x000fe200024050ff */
[C---:B------:R-:W-:Y:S01]  /*7c30*/  FFMA R17, R27.reuse, R34, R17 ;  /* 0x000000221b117223 */ /* 0x040fe20000000011 */
[----:B------:R-:W-:Y:S01]  /*7c40*/  F2FP.TF32.F32.PACK_B R15, R15 ;  /* 0x0000000fff0f723e */ /* 0x000fe200024050ff */
[C---:B------:R-:W-:Y:S01]  /*7c50*/  FFMA R18, R27.reuse, R37, R18 ;  /* 0x000000251b127223 */ /* 0x040fe20000000012 */
[----:B------:R-:W-:Y:S01]  /*7c60*/  FFMA R19, R27, R36, R19 ;  /* 0x000000241b137223 */ /* 0x000fe20000000013 */
[----:B------:R-:W-:Y:S02]  /*7c70*/  F2FP.TF32.F32.PACK_B R16, R16 ;  /* 0x00000010ff10723e */ /* 0x000fe400024050ff */
[----:B------:R1:W-:Y:S01]  /*7c80*/  STS.128 [R75+0x20], R12 ;  /* 0x0000200c4b007388 */ /* 0x0003e20000000c00 */
[----:B------:R-:W-:Y:S02]  /*7c90*/  F2FP.TF32.F32.PACK_B R17, R17 ;  /* 0x00000011ff11723e */ /* 0x000fe400024050ff */
        /* <DEDUP_REMOVED lines=8> */
[----:B--2---:R-:W2:Y:S02]  /*7d20*/  FENCE.VIEW.ASYNC.S ;  /* 0x00000000000073c6 */ /* 0x004ea40000000000 */
[----:B--2---:R-:W-:Y:S06]  /*7d30*/  BAR.SYNC.DEFER_BLOCKING 0x1, 0x80 ;  /* 0x0042000000007b1d */ /* 0x004fec0000010000 */
[----:B------:R-:W-:Y:S05]  /*7d40*/  @P0 BRA `(.L_x_127) ;  /* 0x00000000003c0947 */ /* 0x000fea0003800000 */
[----:B------:R-:W2:Y:S01]  /*7d50*/  LDCU.64 UR10, c[0x0][0x348] ;  /* 0x00006900ff0a77ac */ /* 0x000ea20008000a00 */
[----:B------:R-:W-:Y:S02]  /*7d60*/  UIADD3 UR5, UPT, UPT, UR49, UR6, URZ ;  /* 0x0000000631057290 */ /* 0x000fe4000fffe0ff */
[----:B------:R-:W-:Y:S02]  /*7d70*/  UIADD3 UR13, UPT, UPT, UR45, 0x10, URZ ;  /* 0x000000102d0d7890 */ /* 0x000fe4000fffe0ff */
[----:B------:R-:W-:Y:S02]  /*7d80*/  UIADD3 UR12, UPT, UPT, UR5, 0x200, URZ ;  /* 0x00000200050c7890 */ /* 0x000fe4000fffe0ff */
[----:B------:R-:W-:Y:S01]  /*7d90*/  UIADD3 UR8, UPT, UPT, UR5, 0x1200, URZ ;  /* 0x0000120005087890 */ /* 0x000fe2000fffe0ff */
[----:B------:R-:W-:Y:S01]  /*7da0*/  UMOV UR14, UR46 ;  /* 0x0000002e000e7c82 */ /* 0x000fe20008000000 */
[----:B------:R-:W-:Y:S01]  /*7db0*/  UMOV UR15, UR36 ;  /* 0x00000024000f7c82 */ /* 0x000fe20008000000 */
[----:B------:R-:W-:Y:S02]  /*7dc0*/  UIADD3 UR9, UPT, UPT, UR45, 0x30, URZ ;  /* 0x000000302d097890 */ /* 0x000fe4000fffe0ff */
[----:B--2---:R-:W-:Y:S03]  /*7dd0*/  UIADD3 UR4, UP0, UPT, UR10, 0x680, URZ ;  /* 0x000006800a047890 */ /* 0x004fe6000ff1e0ff */
[----:B------:R-:W-:Y:S01]  /*7de0*/  UMOV UR10, UR46 ;  /* 0x0000002e000a7c82 */ /* 0x000fe20008000000 */
[----:B------:R-:W-:Y:S03]  /*7df0*/  UIADD3.X UR5, UPT, UPT, URZ, UR11, URZ, UP0, !UPT ;  /* 0x0000000bff057290 */ /* 0x000fe600087fe4ff */
[----:B------:R-:W-:Y:S06]  /*7e00*/  UMOV UR11, UR36 ;  /* 0x00000024000b7c82 */ /* 0x000fec0008000000 */
[----:B------:R2:W-:Y:S01]  /*7e10*/  UTMASTG.3D [UR12], [UR4] ;  /* 0x0000000c040073b5 */ /* 0x0005e20008010000 */
[----:B------:R2:W-:Y:S02]  /*7e20*/  UTMASTG.3D [UR8], [UR4] ;  /* 0x00000008040073b5 */ /* 0x0005e40008010000 */
[----:B--2---:R0:W-:Y:S02]  /*7e30*/  UTMACMDFLUSH ;  /* 0x00000000000079b7 */ /* 0x0041e40000000000 */
.L_x_127:
[----:B------:R-:W-:Y:S05]  /*7e40*/  BSYNC.RECONVERGENT B0 ;  /* 0x0000000000007941 */ /* 0x000fea0003800200 */
.L_x_126:
[----:B------:R-:W-:Y:S01]  /*7e50*/  UIADD3 UR4, UPT, UPT, UR47, 0x1, URZ ;  /* 0x000000012f047890 */ /* 0x000fe2000fffe0ff */
[----:B------:R-:W-:Y:S03]  /*7e60*/  BSSY.RECONVERGENT B0, `(.L_x_128) ;  /* 0x0000008000007945 */ /* 0x000fe60003800200 */
[----:B------:R-:W-:Y:S04]  /*7e70*/  UISETP.NE.AND UP0, UPT, UR4, 0x3, UPT ;  /* 0x000000030400788c */ /* 0x000fe8000bf05270 */
[----:B------:R-:W-:Y:S02]  /*7e80*/  UISETP.EQ.XOR UP1, UPT, UR44, 0x3, !UP0 ;  /* 0x000000032c00788c */ /* 0x000fe4000c722a70 */
[----:B------:R-:W-:Y:S02]  /*7e90*/  USEL UR48, UR4, URZ, UP0 ;  /* 0x000000ff04307287 */ /* 0x000fe40008000000 */
[----:B------:R-:W-:Y:S04]  /*7ea0*/  USEL UR5, URZ, 0x1, !UP1 ;  /* 0x00000001ff057887 */ /* 0x000fe8000c800000 */
[----:B------:R-:W-:Y:S01]  /*7eb0*/  ULOP3.LUT UR52, UR52, UR5, URZ, 0x3c, !UPT ;  /* 0x0000000534347292 */ /* 0x000fe2000f8e3cff */
[----:B------:R-:W-:Y:S11]  /*7ec0*/  @P0 BRA `(.L_x_129) ;  /* 0x0000000000040947 */ /* 0x000ff60003800000 */
[----:B------:R-:W-:Y:S04]  /*7ed0*/  DEPBAR.LE SB0, 0x1 ;  /* 0x000080400000791a */ /* 0x000fe80000000000 */
.L_x_129:
[----:B------:R-:W-:Y:S05]  /*7ee0*/  BSYNC.RECONVERGENT B0 ;  /* 0x0000000000007941 */ /* 0x000fea0003800200 */
.L_x_128:
[----:B------:R-:W-:Y:S01]  /*7ef0*/  BAR.SYNC.DEFER_BLOCKING 0x1, 0x80 ;  /* 0x0042000000007b1d */ /* 0x000fe20000010000 */
[----:B------:R-:W-:Y:S01]  /*7f00*/  UISETP.NE.AND UP0, UPT, UR51, -0x2, UPT ;  /* 0xfffffffe3300788c */ /* 0x000fe2000bf05270 */
[----:B------:R-:W-:Y:S08]  /*7f10*/  IADD3 R0, PT, PT, R22, 0x1, RZ ;  /* 0x0000000116007810 */ /* 0x000ff00007ffe0ff */
[----:B------:R-:W-:Y:S05]  /*7f20*/  BRA.U !UP0, `(.L_x_130) ;  /* 0x0000000108287547 */ /* 0x000fea000b800000 */
[----:B------:R-:W-:Y:S01]  /*7f30*/  ISETP.NE.AND P0, PT, R73, RZ, PT ;  /* 0x000000ff4900720c */ /* 0x000fe20003f05270 */
[----:B------:R-:W-:Y:S01]  /*7f40*/  IMAD.U32 R3, RZ, RZ, UR50 ;  /* 0x00000032ff037e24 */ /* 0x000fe2000f8e00ff */
[----:B------:R-:W-:Y:S01]  /*7f50*/  UIADD3 UR4, UPT, UPT, UR50, 0x1, URZ ;  /* 0x0000000132047890 */ /* 0x000fe2000fffe0ff */
[----:B------:R-:W-:Y:S03]  /*7f60*/  IMAD.U32 R2, RZ, RZ, UR53 ;  /* 0x00000035ff027e24 */ /* 0x000fe6000f8e00ff */
[----:B------:R-:W-:Y:S04]  /*7f70*/  UISETP.NE.AND UP0, UPT, UR4, 0x3, UPT ;  /* 0x000000030400788c */ /* 0x000fe8000bf05270 */
[----:B------:R-:W-:Y:S03]  /*7f80*/  USEL UR50, UR4, URZ, UP0 ;  /* 0x000000ff04327287 */ /* 0x000fe60008000000 */
[----:B------:R-:W-:Y:S05]  /*7f90*/  @P0 LEA R3, R3, UR49, 0x3 ;  /* 0x0000003103030c11 */ /* 0x000fea000f8e18ff */
[----:B------:R-:W-:Y:S05]  /*7fa0*/  @P0 VIADD R3, R3, 0x68 ;  /* 0x0000006803030836 */ /* 0x000fea0000000000 */
[----:B------:R-:W-:Y:S04]  /*7fb0*/  @P0 PRMT R2, R2, 0x654, R3 ;  /* 0x0000065402020816 */ /* 0x000fe80000000003 */
[----:B------:R2:W-:Y:S03]  /*7fc0*/  @P0 SYNCS.ARRIVE.TRANS64.RED.A1T0 RZ, [R2+URZ], RZ ;  /* 0x000000ff02ff09a7 */ /* 0x0005e600081004ff */
.L_x_130:
[----:B------:R-:W-:Y:S01]  /*7fd0*/  R2UR UR5, R58 ;  /* 0x000000003a0572ca */ /* 0x000fe200000e0000 */
[----:B------:R-:W-:Y:S01]  /*7fe0*/  UISETP.NE.AND UP0, UPT, UR63, URZ, UPT ;  /* 0x000000ff3f00728c */ /* 0x000fe2000bf05270 */
[----:B------:R-:W-:Y:S01]  /*7ff0*/  R2UR UR4, R59 ;  /* 0x000000003b0472ca */ /* 0x000fe200000e0000 */
[----:B------:R-:W-:Y:S01]  /*8000*/  UIADD3 UR51, UPT, UPT, UR51, 0x2, URZ ;  /* 0x0000000233337890 */ /* 0x000fe2000fffe0ff */
[----:B------:R-:W-:Y:S01]  /*8010*/  ISETP.NE.AND P0, PT, R62, 0x2, PT ;  /* 0x000000023e00780c */ /* 0x000fe20003f05270 */
[----:B------:R-:W-:Y:S01]  /*8020*/  UMOV UR36, UR62 ;  /* 0x0000003e00247c82 */ /* 0x000fe20008000000 */
[----:B------:R-:W-:Y:S02]  /*8030*/  ISETP.NE.AND P1, PT, R0, 0x4, PT ;  /* 0x000000040000780c */ /* 0x000fe40003f25270 */
[----:B--2---:R-:W-:Y:S02]  /*8040*/  SEL R2, RZ, 0x1, P0 ;  /* 0x00000001ff027807 */ /* 0x004fe40000000000 */
[----:B------:R-:W-:Y:S02]  /*8050*/  SEL R3, RZ, 0x1, P1 ;  /* 0x00000001ff037807 */ /* 0x000fe40000800000 */
[----:B------:R-:W-:Y:S01]  /*8060*/  LOP3.LUT R65, R65, R2, RZ, 0x3c, !PT ;  /* 0x0000000241417212 */ /* 0x000fe200078e3cff */
[----:B------:R-:W-:Y:S01]  /*8070*/  UIADD3 UR21, UPT, UPT, UR37, UR5, URZ ;  /* 0x0000000525157290 */ /* 0x000fe2000fffe0ff */
[----:B------:R-:W-:Y:S01]  /*8080*/  LOP3.LUT R66, R66, R3, RZ, 0x3c, !PT ;  /* 0x0000000342427212 */ /* 0x000fe200078e3cff */
[----:B------:R-:W-:Y:S01]  /*8090*/  UIADD3 UR20, UPT, UPT, UR38, UR4, URZ ;  /* 0x0000000426147290 */ /* 0x000fe2000fffe0ff */
[----:B------:R-:W-:Y:S02]  /*80a0*/  SEL R62, R62, RZ, P0 ;  /* 0x000000ff3e3e7207 */ /* 0x000fe40000000000 */
[----:B------:R-:W-:Y:S01]  /*80b0*/  SEL R22, R0, RZ, P1 ;  /* 0x000000ff00167207 */ /* 0x000fe20000800000 */
[----:B------:R-:W-:Y:S08]  /*80c0*/  BRA.U UP0, `(.L_x_131) ;  /* 0xffffffd900e07547 */ /* 0x000ff0000b83ffff */
[----:B------:R-:W-:-:S13]  /*80d0*/  R2UR UR4, R60 ;  /* 0x000000003c0472ca */ /* 0x000fda00000e0000 */
[----:B------:R-:W-:-:S09]  /*80e0*/  UISETP.NE.AND UP0, UPT, UR4, URZ, UPT ;  /* 0x000000ff0400728c */ /* 0x000fd2000bf05270 */
[----:B------:R-:W-:Y:S05]  /*80f0*/  BRA.U !UP0, `(.L_x_132) ;  /* 0x0000000108487547 */ /* 0x000fea000b800000 */
[----:B------:R-:W2:Y:S02]  /*8100*/  LDCU.64 UR4, c[0x0][0x890] ;  /* 0x00011200ff0477ac */ /* 0x000ea40008000a00 */
[----:B--2---:R-:W-:-:S04]  /*8110*/  UISETP.NE.U32.AND UP0, UPT, UR4, URZ, UPT ;  /* 0x000000ff0400728c */ /* 0x004fc8000bf05070 */
[----:B------:R-:W-:-:S09]  /*8120*/  UISETP.NE.AND.EX UP0, UPT, UR5, URZ, UPT, UP0 ;  /* 0x000000ff0500728c */ /* 0x000fd2000bf05300 */
[----:B------:R-:W-:Y:S05]  /*8130*/  BRA.U UP0, `(.L_x_133) ;  /* 0x00000001000c7547 */ /* 0x000fea000b800000 */
[----:B------:R-:W-:-:S13]  /*8140*/  FSETP.NEU.AND P0, PT, R27, RZ, PT ;  /* 0x000000ff1b00720b */ /* 0x000fda0003f0d000 */
[----:B------:R-:W-:Y:S05]  /*8150*/  @!P0 EXIT ;  /* 0x000000000000894d */ /* 0x000fea0003800000 */
[----:B------:R-:W-:Y:S05]  /*8160*/  BRA `(.L_x_132) ;  /* 0x00000000002c7947 */ /* 0x000fea0003800000 */
.L_x_133:
[----:B------:R-:W-:Y:S01]  /*8170*/  ISETP.NE.AND P0, PT, R61, RZ, PT ;  /* 0x000000ff3d00720c */ /* 0x000fe20003f05270 */
[----:B------:R-:W-:-:S12]  /*8180*/  BSSY.RECONVERGENT B0, `(.L_x_132) ;  /* 0x0000009000007945 */ /* 0x000fd80003800200 */
[----:B------:R-:W-:Y:S05]  /*8190*/  @P0 BRA `(.L_x_134) ;  /* 0x0000000000140947 */ /* 0x000fea0003800000 */
[----:B------:R-:W2:Y:S02]  /*81a0*/  LDCU.64 UR4, c[0x0][0x888] ;  /* 0x00011100ff0477ac */ /* 0x000ea40008000a00 */
[----:B--2---:R-:W-:-:S04]  /*81b0*/  ISETP.NE.U32.AND P0, PT, RZ, UR4, PT ;  /* 0x00000004ff007c0c */ /* 0x004fc8000bf05070 */
[----:B------:R-:W-:-:S13]  /*81c0*/  ISETP.NE.AND.EX P0, PT, RZ, UR5, PT, P0 ;  /* 0x00000005ff007c0c */ /* 0x000fda000bf05300 */
[----:B------:R-:W-:Y:S05]  /*81d0*/  @!P0 EXIT ;  /* 0x000000000000894d */ /* 0x000fea0003800000 */
[----:B------:R-:W-:Y:S05]  /*81e0*/  BRA `(.L_x_135) ;  /* 0x0000000000087947 */ /* 0x000fea0003800000 */
.L_x_134:
[----:B------:R-:W-:-:S13]  /*81f0*/  FSETP.NEU.AND P0, PT, R27, RZ, PT ;  /* 0x000000ff1b00720b */ /* 0x000fda0003f0d000 */
[----:B------:R-:W-:Y:S05]  /*8200*/  @!P0 EXIT ;  /* 0x000000000000894d */ /* 0x000fea0003800000 */
.L_x_135:
[----:B------:R-:W-:Y:S05]  /*8210*/  BSYNC.RECONVERGENT B0 ;  /* 0x0000000000007941 */ /* 0x000fea0003800200 */
.L_x_132:
[----:B------:R-:W-:Y:S01]  /*8220*/  ULEA UR4, UR50, UR49, 0x3 ;  /* 0x0000003132047291 */ /* 0x000fe2000f8e18ff */
[----:B------:R-:W-:-:S04]  /*8230*/  DEPBAR.LE SB0, 0x0 ;  /* 0x000080000000791a */ /* 0x000fc80000000000 */
[----:B------:R-:W-:-:S04]  /*8240*/  UIADD3 UR4, UPT, UPT, UR4, 0x68, URZ ;  /* 0x0000006804047890 */ /* 0x000fc8000fffe0ff */
[----:B------:R-:W-:-:S09]  /*8250*/  UPRMT UR4, UR53, 0x654, UR4 ;  /* 0x0000065435047896 */ /* 0x000fd20008000004 */
[----:B------:R-:W-:Y:S01]  /*8260*/  SYNCS.ARRIVE.TRANS64.RED.A1T0 RZ, [UR4], RZ ;  /* 0x000000ffffff79a7 */ /* 0x000fe20008100404 */
[----:B------:R-:W-:Y:S05]  /*8270*/  EXIT ;  /* 0x000000000000794d */ /* 0x000fea0003800000 */
.L_x_24:
[----:B--2---:R2:W3:Y:S02]  /*8280*/  SYNCS.PHASECHK.TRANS64.TRYWAIT P0, [R3+URZ+0x100], R2 ;  /* 0x00010002030075a7 */ /* 0x0044e400080011ff */
[----:B---3--:R-:W-:Y:S05]  /*8290*/  @!P0 NANOSLEEP.SYNCS 0x989680 ;  /* 0x009896800000895d */ /* 0x008fea0003900000 */
[----:B------:R-:W3:Y:S02]  /*82a0*/  @!P0 SYNCS.PHASECHK.TRANS64 P0, [R3+URZ+0x100], R2 ;  /* 0x00010002030085a7 */ /* 0x000ee400080010ff */
[----:B---3--:R-:W-:Y:S05]  /*82b0*/  @!P0 BRA `(.L_x_24) ;  /* 0xfffffffc00f08947 */ /* 0x008fea000383ffff */
[----:B------:R-:W-:Y:S05]  /*82c0*/  BRA `(.L_x_136) ;  /* 0xffffff9400e87947 */ /* 0x000fea000383ffff */
.L_x_27:
[----:B-1----:R-:W-:-:S07]  /*82d0*/  MOV R0, UR33 ;  /* 0x0000002100007c02 */ /* 0x002fce0008000f00 */
.L_x_137:
[----:B-1----:R1:W2:Y:S02]  /*82e0*/  SYNCS.PHASECHK.TRANS64.TRYWAIT P0, [R0+URZ+0x28], R3 ;  /* 0x00002803000075a7 */ /* 0x0022a400080011ff */
[----:B--2---:R-:W-:Y:S05]  /*82f0*/  @!P0 NANOSLEEP.SYNCS 0x989680 ;  /* 0x009896800000895d */ /* 0x004fea0003900000 */
[----:B------:R-:W2:Y:S02]  /*8300*/  @!P0 SYNCS.PHASECHK.TRANS64 P0, [R0+URZ+0x28], R3 ;  /* 0x00002803000085a7 */ /* 0x000ea400080010ff */
[----:B--2---:R-:W-:Y:S05]  /*8310*/  @!P0 BRA `(.L_x_137) ;  /* 0xfffffffc00f08947 */ /* 0x004fea000383ffff */
[----:B------:R-:W-:Y:S05]  /*8320*/  BRA `(.L_x_26) ;  /* 0xffffff9800407947 */ /* 0x000fea000383ffff */
.L_x_34:
[----:B-1----:R-:W-:-:S07]  /*8330*/  MOV R0, UR7 ;  /* 0x0000000700007c02 */ /* 0x002fce0008000f00 */
.L_x_138:
[----:B-1----:R1:W2:Y:S02]  /*8340*/  SYNCS.PHASECHK.TRANS64.TRYWAIT P0, [R0+URZ+0x28], R3 ;  /* 0x00002803000075a7 */ /* 0x0022a400080011ff */
[----:B--2---:R-:W-:Y:S05]  /*8350*/  @!P0 NANOSLEEP.SYNCS 0x989680 ;  /* 0x009896800000895d */ /* 0x004fea0003900000 */
[----:B------:R-:W2:Y:S02]  /*8360*/  @!P0 SYNCS.PHASECHK.TRANS64 P0, [R0+URZ+0x28], R3 ;  /* 0x00002803000085a7 */ /* 0x000ea400080010ff */
[----:B--2---:R-:W-:Y:S05]  /*8370*/  @!P0 BRA `(.L_x_138) ;  /* 0xfffffffc00f08947 */ /* 0x004fea000383ffff */
[----:B------:R-:W-:Y:S05]  /*8380*/  BRA `(.L_x_33) ;  /* 0xffffff9c00347947 */ /* 0x000fea000383ffff */
.L_x_41:
[----:B-1----:R1:W2:Y:S02]  /*8390*/  SYNCS.PHASECHK.TRANS64.TRYWAIT P0, [R3+URZ+0x90], R0 ;  /* 0x00009000030075a7 */ /* 0x0022a400080011ff */
[----:B--2---:R-:W-:Y:S05]  /*83a0*/  @!P0 NANOSLEEP.SYNCS 0x989680 ;  /* 0x009896800000895d */ /* 0x004fea0003900000 */
[----:B------:R-:W2:Y:S02]  /*83b0*/  @!P0 SYNCS.PHASECHK.TRANS64 P0, [R3+URZ+0x90], R0 ;  /* 0x00009000030085a7 */ /* 0x000ea400080010ff */
[----:B--2---:R-:W-:Y:S05]  /*83c0*/  @!P0 BRA `(.L_x_41) ;  /* 0xfffffffc00f08947 */ /* 0x004fea000383ffff */
[----:B------:R-:W-:Y:S05]  /*83d0*/  BRA `(.L_x_139) ;  /* 0xffffffa0001c7947 */ /* 0x000fea000383ffff */
.L_x_45:
[----:B-1----:R-:W-:-:S07]  /*83e0*/  MOV R0, UR4 ;  /* 0x0000000400007c02 */ /* 0x002fce0008000f00 */
.L_x_140:
[----:B-1----:R1:W2:Y:S02]  /*83f0*/  SYNCS.PHASECHK.TRANS64.TRYWAIT P0, [R0+URZ], R3 ;  /* 0x00000003000075a7 */ /* 0x0022a400080011ff */
[----:B--2---:R-:W-:Y:S05]  /*8400*/  @!P0 NANOSLEEP.SYNCS 0x989680 ;  /* 0x009896800000895d */ /* 0x004fea0003900000 */
[----:B------:R-:W2:Y:S02]  /*8410*/  @!P0 SYNCS.PHASECHK.TRANS64 P0, [R0+URZ], R3 ;  /* 0x00000003000085a7 */ /* 0x000ea400080010ff */
[----:B--2---:R-:W-:Y:S05]  /*8420*/  @!P0 BRA `(.L_x_140) ;  /* 0xfffffffc00f08947 */ /* 0x004fea000383ffff */
[----:B------:R-:W-:Y:S05]  /*8430*/  BRA `(.L_x_141) ;  /* 0xffffffa400c87947 */ /* 0x000fea000383ffff */
.L_x_46:
[----:B------:R-:W-:-:S07]  /*8440*/  MOV R0, UR5 ;  /* 0x0000000500007c02 */ /* 0x000fce0008000f00 */
.L_x_142:
[----:B-1----:R1:W2:Y:S02]  /*8450*/  SYNCS.PHASECHK.TRANS64.TRYWAIT P0, [R0+URZ], R3 ;  /* 0x00000003000075a7 */ /* 0x0022a400080011ff */
[----:B--2---:R-:W-:Y:S05]  /*8460*/  @!P0 NANOSLEEP.SYNCS 0x989680 ;  /* 0x009896800000895d */ /* 0x004fea0003900000 */
[----:B------:R-:W2:Y:S02]  /*8470*/  @!P0 SYNCS.PHASECHK.TRANS64 P0, [R0+URZ], R3 ;  /* 0x00000003000085a7 */ /* 0x000ea400080010ff */
[----:B--2---:R-:W-:Y:S05]  /*8480*/  @!P0 BRA `(.L_x_142) ;  /* 0xfffffffc00f08947 */ /* 0x004fea000383ffff */
[----:B------:R-:W-:Y:S05]  /*8490*/  BRA `(.L_x_143) ;  /* 0xffffffa400d47947 */ /* 0x000fea000383ffff */
.L_x_47:
[----:B------:R-:W-:-:S07]  /*84a0*/  MOV R0, UR5 ;  /* 0x0000000500007c02 */ /* 0x000fce0008000f00 */
.L_x_144:
[----:B-1----:R1:W2:Y:S02]  /*84b0*/  SYNCS.PHASECHK.TRANS64.TRYWAIT P0, [R0+URZ], R3 ;  /* 0x00000003000075a7 */ /* 0x0022a400080011ff */
[----:B--2---:R-:W-:Y:S05]  /*84c0*/  @!P0 NANOSLEEP.SYNCS 0x989680 ;  /* 0x009896800000895d */ /* 0x004fea0003900000 */
[----:B------:R-:W2:Y:S02]  /*84d0*/  @!P0 SYNCS.PHASECHK.TRANS64 P0, [R0+URZ], R3 ;  /* 0x00000003000085a7 */ /* 0x000ea400080010ff */
[----:B--2---:R-:W-:Y:S05]  /*84e0*/  @!P0 BRA `(.L_x_144) ;  /* 0xfffffffc00f08947 */ /* 0x004fea000383ffff */
[----:B------:R-:W-:Y:S05]  /*84f0*/  BRA `(.L_x_145) ;  /* 0xffffffa400e07947 */ /* 0x000fea000383ffff */
.L_x_48:
[----:B------:R-:W-:-:S07]  /*8500*/  MOV R0, UR5 ;  /* 0x0000000500007c02 */ /* 0x000fce0008000f00 */
.L_x_146:
[----:B-1----:R1:W2:Y:S02]  /*8510*/  SYNCS.PHASECHK.TRANS64.TRYWAIT P0, [R0+URZ], R3 ;  /* 0x00000003000075a7 */ /* 0x0022a400080011ff */
[----:B--2---:R-:W-:Y:S05]  /*8520*/  @!P0 NANOSLEEP.SYNCS 0x989680 ;  /* 0x009896800000895d */ /* 0x004fea0003900000 */
[----:B------:R-:W2:Y:S02]  /*8530*/  @!P0 SYNCS.PHASECHK.TRANS64 P0, [R0+URZ], R3 ;  /* 0x00000003000085a7 */ /* 0x000ea400080010ff */
[----:B--2---:R-:W-:Y:S05]  /*8540*/  @!P0 BRA `(.L_x_146) ;  /* 0xfffffffc00f08947 */ /* 0x004fea000383ffff */
[----:B------:R-:W-:Y:S05]  /*8550*/  BRA `(.L_x_147) ;  /* 0xffffffa400ec7947 */ /* 0x000fea000383ffff */
.L_x_51:
[----:B-1----:R1:W2:Y:S02]  /*8560*/  SYNCS.PHASECHK.TRANS64.TRYWAIT P0, [R0+URZ+0xf0], R5 ;  /* 0x0000f005000075a7 */ /* 0x0022a400080011ff */
[----:B--2---:R-:W-:Y:S05]  /*8570*/  @!P0 NANOSLEEP.SYNCS 0x989680 ;  /* 0x009896800000895d */ /* 0x004fea0003900000 */
[----:B------:R-:W2:Y:S02]  /*8580*/  @!P0 SYNCS.PHASECHK.TRANS64 P0, [R0+URZ+0xf0], R5 ;  /* 0x0000f005000085a7 */ /* 0x000ea400080010ff */
[----:B--2---:R-:W-:Y:S05]  /*8590*/  @!P0 BRA `(.L_x_51) ;  /* 0xfffffffc00f08947 */ /* 0x004fea000383ffff */
[----:B------:R-:W-:Y:S05]  /*85a0*/  BRA `(.L_x_148) ;  /* 0xffffffa800487947 */ /* 0x000fea000383ffff */
.L_x_52:
[----:B------:R-:W-:-:S07]  /*85b0*/  MOV R0, UR4 ;  /* 0x0000000400007c02 */ /* 0x000fce0008000f00 */
.L_x_149:
[----:B-1----:R1:W2:Y:S02]  /*85c0*/  SYNCS.PHASECHK.TRANS64.TRYWAIT P0, [R0+URZ+0xa0], R7 ;  /* 0x0000a007000075a7 */ /* 0x0022a400080011ff */
[----:B--2---:R-:W-:Y:S05]  /*85d0*/  @!P0 NANOSLEEP.SYNCS 0x989680 ;  /* 0x009896800000895d */ /* 0x004fea0003900000 */
[----:B------:R-:W2:Y:S02]  /*85e0*/  @!P0 SYNCS.PHASECHK.TRANS64 P0, [R0+URZ+0xa0], R7 ;  /* 0x0000a007000085a7 */ /* 0x000ea400080010ff */
[----:B--2---:R-:W-:Y:S05]  /*85f0*/  @!P0 BRA `(.L_x_149) ;  /* 0xfffffffc00f08947 */ /* 0x004fea000383ffff */
[----:B------:R-:W-:Y:S05]  /*8600*/  BRA `(.L_x_150) ;  /* 0xffffffa800587947 */ /* 0x000fea000383ffff */
.L_x_53:
[----:B-1----:R1:W2:Y:S02]  /*8610*/  SYNCS.PHASECHK.TRANS64.TRYWAIT P1, [R0+URZ+0x90], R5 ;  /* 0x00009005000075a7 */ /* 0x0022a400080211ff */
[----:B--2---:R-:W-:Y:S05]  /*8620*/  @!P1 NANOSLEEP.SYNCS 0x989680 ;  /* 0x009896800000995d */ /* 0x004fea0003900000 */
[----:B------:R-:W2:Y:S02]  /*8630*/  @!P1 SYNCS.PHASECHK.TRANS64 P1, [R0+URZ+0x90], R5 ;  /* 0x00009005000095a7 */ /* 0x000ea400080210ff */
[----:B--2---:R-:W-:Y:S05]  /*8640*/  @!P1 BRA `(.L_x_53) ;  /* 0xfffffffc00f09947 */ /* 0x004fea000383ffff */
[----:B------:R-:W-:Y:S05]  /*8650*/  BRA `(.L_x_151) ;  /* 0xffffffa800887947 */ /* 0x000fea000383ffff */
.L_x_56:
[----:B------:R-:W-:-:S07]  /*8660*/  MOV R0, UR4 ;  /* 0x0000000400007c02 */ /* 0x000fce0008000f00 */
.L_x_152:
[----:B-1----:R1:W2:Y:S02]  /*8670*/  SYNCS.PHASECHK.TRANS64.TRYWAIT P0, [R0+URZ+0xa0], R3 ;  /* 0x0000a003000075a7 */ /* 0x0022a400080011ff */
[----:B--2---:R-:W-:Y:S05]  /*8680*/  @!P0 NANOSLEEP.SYNCS 0x989680 ;  /* 0x009896800000895d */ /* 0x004fea0003900000 */
[----:B------:R-:W2:Y:S02]  /*8690*/  @!P0 SYNCS.PHASECHK.TRANS64 P0, [R0+URZ+0xa0], R3 ;  /* 0x0000a003000085a7 */ /* 0x000ea400080010ff */
[----:B--2---:R-:W-:Y:S05]  /*86a0*/  @!P0 BRA `(.L_x_152) ;  /* 0xfffffffc00f08947 */ /* 0x004fea000383ffff */
[----:B------:R-:W-:Y:S05]  /*86b0*/  BRA `(.L_x_55) ;  /* 0xffffffa800dc7947 */ /* 0x000fea000383ffff */
.L_x_65:
[----:B-1----:R-:W-:-:S04]  /*86c0*/  MOV R5, UR5 ;  /* 0x0000000500057c02 */ /* 0x002fc80008000f00 */
[----:B------:R1:W2:Y:S03]  /*86d0*/  SYNCS.PHASECHK.TRANS64.TRYWAIT P0, [R5+URZ+0x8], R6 ;  /* 0x00000806050075a7 */ /* 0x0002a600080011ff */
[----:B--2---:R-:W-:Y:S05]  /*86e0*/  @!P0 NANOSLEEP.SYNCS 0x989680 ;  /* 0x009896800000895d */ /* 0x004fea0003900000 */
[----:B------:R-:W2:Y:S02]  /*86f0*/  @!P0 SYNCS.PHASECHK.TRANS64 P0, [R5+URZ+0x8], R6 ;  /* 0x00000806050085a7 */ /* 0x000ea400080010ff */
[----:B--2---:R-:W-:Y:S05]  /*8700*/  @!P0 BRA `(.L_x_65) ;  /* 0xfffffffc00ec8947 */ /* 0x004fea000383ffff */
[----:B------:R-:W-:Y:S05]  /*8710*/  BRA `(.L_x_64) ;  /* 0xffffffac00907947 */ /* 0x000fea000383ffff */
.L_x_67:
[----:B------:R-:W-:Y:S01]  /*8720*/  BSSY B0, `(.L_x_153) ;  /* 0x0000006000007945 */ /* 0x000fe20003800000 */
[----:B------:R-:W-:-:S07]  /*8730*/  MOV R15, 0xffffffff ;  /* 0xffffffff000f7802 */ /* 0x000fce0000000f00 */
[----:B-1---5:R-:W-:Y:S05]  /*8740*/  WARPSYNC.COLLECTIVE R15, `(.L_x_154) ;  /* 0x000000000f0c7348 */ /* 0x022fea0003c00000 */
[----:B------:R-:W-:Y:S02]  /*8750*/  ELECT P6, UR79, PT ;  /* 0x00000000004f782f */ /* 0x000fe400038c0000 */
[----:B------:R-:W-:Y:S01]  /*8760*/  MOV R14, UR79 ;  /* 0x0000004f000e7c02 */ /* 0x000fe20008000f00 */
[----:B-1---5:R-:W-:Y:S10]  /*8770*/  ENDCOLLECTIVE ;  /* 0x000000000000791b */ /* 0x022ff40003800000 */
.L_x_154:
[----:B------:R-:W-:Y:S05]  /*8780*/  BSYNC B0 ;  /* 0x0000000000007941 */ /* 0x000fea0003800000 */
.L_x_153:
[----:B------:R-:W-:Y:S01]  /*8790*/  PLOP3.LUT P0, PT, P6, PT, PT, 0x80, 0x8 ;  /* 0x000000000008781c */ /* 0x000fe2000370f070 */
[----:B------:R-:W-:-:S12]  /*87a0*/  BRA `(.L_x_155) ;  /* 0xffffffac00bc7947 */ /* 0x000fd8000383ffff */
.L_x_69:
[----:B-1----:R-:W-:-:S04]  /*87b0*/  MOV R3, UR5 ;  /* 0x0000000500037c02 */ /* 0x002fc80008000f00 */
[----:B------:R1:W2:Y:S03]  /*87c0*/  SYNCS.PHASECHK.TRANS64.TRYWAIT P0, [R3+URZ+0x8], R4 ;  /* 0x00000804030075a7 */ /* 0x0002a600080011ff */
[----:B--2---:R-:W-:Y:S05]  /*87d0*/  @!P0 NANOSLEEP.SYNCS 0x989680 ;  /* 0x009896800000895d */ /* 0x004fea0003900000 */
[----:B------:R-:W2:Y:S02]  /*87e0*/  @!P0 SYNCS.PHASECHK.TRANS64 P0, [R3+URZ+0x8], R4 ;  /* 0x00000804030085a7 */ /* 0x000ea400080010ff */
[----:B--2---:R-:W-:Y:S05]  /*87f0*/  @!P0 BRA `(.L_x_69) ;  /* 0xfffffffc00ec8947 */ /* 0x004fea000383ffff */
[----:B------:R-:W-:Y:S05]  /*8800*/  BRA `(.L_x_68) ;  /* 0xffffffac00c07947 */ /* 0x000fea000383ffff */
.L_x_70:
[----:B-1----:R1:W2:Y:S02]  /*8810*/  SYNCS.PHASECHK.TRANS64.TRYWAIT P0, [R0+URZ+0x90], R5 ;  /* 0x00009005000075a7 */ /* 0x0022a400080011ff */
[----:B--2---:R-:W-:Y:S05]  /*8820*/  @!P0 NANOSLEEP.SYNCS 0x989680 ;  /* 0x009896800000895d */ /* 0x004fea0003900000 */
[----:B------:R-:W2:Y:S02]  /*8830*/  @!P0 SYNCS.PHASECHK.TRANS64 P0, [R0+URZ+0x90], R5 ;  /* 0x00009005000085a7 */ /* 0x000ea400080010ff */
[----:B--2---:R-:W-:Y:S05]  /*8840*/  @!P0 BRA `(.L_x_70) ;  /* 0xfffffffc00f08947 */ /* 0x004fea000383ffff */
[----:B------:R-:W-:Y:S05]  /*8850*/  BRA `(.L_x_156) ;  /* 0xffffffb000cc7947 */ /* 0x000fea000383ffff */
.L_x_72:
[----:B------:R-:W-:-:S07]  /*8860*/  MOV R0, UR46 ;  /* 0x0000002e00007c02 */ /* 0x000fce0008000f00 */
.L_x_157:
[----:B-1----:R1:W2:Y:S02]  /*8870*/  SYNCS.PHASECHK.TRANS64.TRYWAIT P0, [R0+URZ+0xd0], R5 ;  /* 0x0000d005000075a7 */ /* 0x0022a400080011ff */
[----:B--2---:R-:W-:Y:S05]  /*8880*/  @!P0 NANOSLEEP.SYNCS 0x989680 ;  /* 0x009896800000895d */ /* 0x004fea0003900000 */
[----:B------:R-:W2:Y:S02]  /*8890*/  @!P0 SYNCS.PHASECHK.TRANS64 P0, [R0+URZ+0xd0], R5 ;  /* 0x0000d005000085a7 */ /* 0x000ea400080010ff */
[----:B--2---:R-:W-:Y:S05]  /*88a0*/  @!P0 BRA `(.L_x_157) ;  /* 0xfffffffc00f08947 */ /* 0x004fea000383ffff */
[----:B------:R-:W-:Y:S05]  /*88b0*/  BRA `(.L_x_158) ;  /* 0xffffffb400187947 */ /* 0x000fea000383ffff */
.L_x_75:
[----:B------:R-:W-:Y:S07]  /*88c0*/  MOV R0, UR7 ;  /* 0x0000000700007c02 */ /* 0x000fee0008000f00 */
.L_x_159:
[----:B-1----:R1:W2:Y:S02]  /*88d0*/  SYNCS.PHASECHK.TRANS64.TRYWAIT P0, [R0+URZ], R5 ;  /* 0x00000005000075a7 */ /* 0x0022a400080011ff */
[----:B--2---:R-:W-:Y:S05]  /*88e0*/  @!P0 NANOSLEEP.SYNCS 0x989680 ;  /* 0x009896800000895d */ /* 0x004fea0003900000 */
[----:B------:R-:W2:Y:S02]  /*88f0*/  @!P0 SYNCS.PHASECHK.TRANS64 P0, [R0+URZ], R5 ;  /* 0x00000005000085a7 */ /* 0x000ea400080010ff */
[----:B--2---:R-:W-:Y:S05]  /*8900*/  @!P0 BRA `(.L_x_159) ;  /* 0xfffffffc00f08947 */ /* 0x004fea000383ffff */
[----:B------:R-:W-:Y:S05]  /*8910*/  BRA `(.L_x_74) ;  /* 0xffffffb4002c7947 */ /* 0x000fea000383ffff */
.L_x_79:
[----:B-1----:R-:W-:-:S07]  /*8920*/  MOV R0, UR4 ;  /* 0x0000000400007c02 */ /* 0x002fce0008000f00 */
.L_x_160:
[----:B-1----:R1:W2:Y:S02]  /*8930*/  SYNCS.PHASECHK.TRANS64.TRYWAIT P0, [R0+URZ], R3 ;  /* 0x00000003000075a7 */ /* 0x0022a400080011ff */
[----:B--2---:R-:W-:Y:S05]  /*8940*/  @!P0 NANOSLEEP.SYNCS 0x989680 ;  /* 0x009896800000895d */ /* 0x004fea0003900000 */
[----:B------:R-:W2:Y:S02]  /*8950*/  @!P0 SYNCS.PHASECHK.TRANS64 P0, [R0+URZ], R3 ;  /* 0x00000003000085a7 */ /* 0x000ea400080010ff */
[----:B--2---:R-:W-:Y:S05]  /*8960*/  @!P0 BRA `(.L_x_160) ;  /* 0xfffffffc00f08947 */ /* 0x004fea000383ffff */
[----:B------:R-:W-:Y:S05]  /*8970*/  BRA `(.L_x_161) ;  /* 0xffffffb800707947 */ /* 0x000fea000383ffff */
.L_x_80:
[----:B------:R-:W-:-:S07]  /*8980*/  MOV R0, UR5 ;  /* 0x0000000500007c02 */ /* 0x000fce0008000f00 */
.L_x_162:
[----:B-1----:R1:W2:Y:S02]  /*8990*/  SYNCS.PHASECHK.TRANS64.TRYWAIT P0, [R0+URZ], R3 ;  /* 0x00000003000075a7 */ /* 0x0022a400080011ff */
[----:B--2---:R-:W-:Y:S05]  /*89a0*/  @!P0 NANOSLEEP.SYNCS 0x989680 ;  /* 0x009896800000895d */ /* 0x004fea0003900000 */
[----:B------:R-:W2:Y:S02]  /*89b0*/  @!P0 SYNCS.PHASECHK.TRANS64 P0, [R0+URZ], R3 ;  /* 0x00000003000085a7 */ /* 0x000ea400080010ff */
[----:B--2---:R-:W-:Y:S05]  /*89c0*/  @!P0 BRA `(.L_x_162) ;  /* 0xfffffffc00f08947 */ /* 0x004fea000383ffff */
[----:B------:R-:W-:Y:S05]  /*89d0*/  BRA `(.L_x_163) ;  /* 0xffffffb8007c7947 */ /* 0x000fea000383ffff */
.L_x_81:
[----:B------:R-:W-:-:S07]  /*89e0*/  MOV R0, UR5 ;  /* 0x0000000500007c02 */ /* 0x000fce0008000f00 */
.L_x_164:
[----:B-1----:R1:W2:Y:S02]  /*89f0*/  SYNCS.PHASECHK.TRANS64.TRYWAIT P0, [R0+URZ], R3 ;  /* 0x00000003000075a7 */ /* 0x0022a400080011ff */
[----:B--2---:R-:W-:Y:S05]  /*8a00*/  @!P0 NANOSLEEP.SYNCS 0x989680 ;  /* 0x009896800000895d */ /* 0x004fea0003900000 */
[----:B------:R-:W2:Y:S02]  /*8a10*/  @!P0 SYNCS.PHASECHK.TRANS64 P0, [R0+URZ], R3 ;  /* 0x00000003000085a7 */ /* 0x000ea400080010ff */
[----:B--2---:R-:W-:Y:S05]  /*8a20*/  @!P0 BRA `(.L_x_164) ;  /* 0xfffffffc00f08947 */ /* 0x004fea000383ffff */
[----:B------:R-:W-:Y:S05]  /*8a30*/  BRA `(.L_x_165) ;  /* 0xffffffb800887947 */ /* 0x000fea000383ffff */
.L_x_84:
[----:B------:R-:W-:-:S07]  /*8a40*/  MOV R0, UR41 ;  /* 0x0000002900007c02 */ /* 0x000fce0008000f00 */
.L_x_166:
[----:B-1----:R1:W2:Y:S02]  /*8a50*/  SYNCS.PHASECHK.TRANS64.TRYWAIT P1, [R0+URZ+0x110], R3 ;  /* 0x00011003000075a7 */ /* 0x0022a400080211ff */
[----:B--2---:R-:W-:Y:S05]  /*8a60*/  @!P1 NANOSLEEP.SYNCS 0x989680 ;  /* 0x009896800000995d */ /* 0x004fea0003900000 */
[----:B------:R-:W2:Y:S02]  /*8a70*/  @!P1 SYNCS.PHASECHK.TRANS64 P1, [R0+URZ+0x110], R3 ;  /* 0x00011003000095a7 */ /* 0x000ea400080210ff */
[----:B--2---:R-:W-:Y:S05]  /*8a80*/  @!P1 BRA `(.L_x_166) ;  /* 0xfffffffc00f09947 */ /* 0x004fea000383ffff */
[----:B------:R-:W-:Y:S05]  /*8a90*/  BRA `(.L_x_167) ;  /* 0xffffffb800d47947 */ /* 0x000fea000383ffff */
.L_x_89:
[----:B---3--:R3:W1:Y:S02]  /*8aa0*/  SYNCS.PHASECHK.TRANS64.TRYWAIT P0, [R12+URZ+0x90], R9 ;  /* 0x000090090c0075a7 */ /* 0x00866400080011ff */
[----:B-1----:R-:W-:Y:S05]  /*8ab0*/  @!P0 NANOSLEEP.SYNCS 0x989680 ;  /* 0x009896800000895d */ /* 0x002fea0003900000 */
[----:B------:R-:W1:Y:S02]  /*8ac0*/  @!P0 SYNCS.PHASECHK.TRANS64 P0, [R12+URZ+0x90], R9 ;  /* 0x000090090c0085a7 */ /* 0x000e6400080010ff */
[----:B-1----:R-:W-:Y:S05]  /*8ad0*/  @!P0 BRA `(.L_x_89) ;  /* 0xfffffffc00f08947 */ /* 0x002fea000383ffff */
[----:B------:R-:W-:Y:S05]  /*8ae0*/  BRA `(.L_x_168) ;  /* 0xffffffbc00ec7947 */ /* 0x000fea000383ffff */
.L_x_92:
[----:B------:R-:W-:Y:S07]  /*8af0*/  MOV R0, UR29 ;  /* 0x0000001d00007c02 */ /* 0x000fee0008000f00 */
.L_x_169:
[----:B-1----:R1:W2:Y:S02]  /*8b00*/  SYNCS.PHASECHK.TRANS64.TRYWAIT P2, [R0+URZ+0x88], R9 ;  /* 0x00008809000075a7 */ /* 0x0022a400080411ff */
[----:B--2---:R-:W-:Y:S05]  /*8b10*/  @!P2 NANOSLEEP.SYNCS 0x989680 ;  /* 0x009896800000a95d */ /* 0x004fea0003900000 */
[----:B------:R-:W2:Y:S02]  /*8b20*/  @!P2 SYNCS.PHASECHK.TRANS64 P2, [R0+URZ+0x88], R9 ;  /* 0x000088090000a5a7 */ /* 0x000ea400080410ff */
[----:B--2---:R-:W-:Y:S05]  /*8b30*/  @!P2 BRA `(.L_x_169) ;  /* 0xfffffffc00f0a947 */ /* 0x004fea000383ffff */
[----:B------:R-:W-:Y:S05]  /*8b40*/  BRA `(.L_x_91) ;  /* 0xffffffc400507947 */ /* 0x000fea000383ffff */
.L_x_95:
[----:B------:R-:W-:Y:S07]  /*8b50*/  MOV R0, UR4 ;  /* 0x0000000400007c02 */ /* 0x000fee0008000f00 */
.L_x_170:
[----:B-1----:R1:W2:Y:S02]  /*8b60*/  SYNCS.PHASECHK.TRANS64.TRYWAIT P0, [R0+URZ+0x68], R9 ;  /* 0x00006809000075a7 */ /* 0x0022a400080011ff */
[----:B--2---:R-:W-:Y:S05]  /*8b70*/  @!P0 NANOSLEEP.SYNCS 0x989680 ;  /* 0x009896800000895d */ /* 0x004fea0003900000 */
[----:B------:R-:W2:Y:S02]  /*8b80*/  @!P0 SYNCS.PHASECHK.TRANS64 P0, [R0+URZ+0x68], R9 ;  /* 0x00006809000085a7 */ /* 0x000ea400080010ff */
[----:B--2---:R-:W-:Y:S05]  /*8b90*/  @!P0 BRA `(.L_x_170) ;  /* 0xfffffffc00f08947 */ /* 0x004fea000383ffff */
[----:B------:R-:W-:Y:S05]  /*8ba0*/  BRA `(.L_x_171) ;  /* 0xffffffc400b07947 */ /* 0x000fea000383ffff */
.L_x_96:
[----:B------:R-:W-:Y:S07]  /*8bb0*/  MOV R9, UR5 ;  /* 0x0000000500097c02 */ /* 0x000fee0008000f00 */
.L_x_172:
[----:B-1----:R1:W2:Y:S02]  /*8bc0*/  SYNCS.PHASECHK.TRANS64.TRYWAIT P0, [R9+URZ+0x68], R6 ;  /* 0x00006806090075a7 */ /* 0x0022a400080011ff */
[----:B--2---:R-:W-:Y:S05]  /*8bd0*/  @!P0 NANOSLEEP.SYNCS 0x989680 ;  /* 0x009896800000895d */ /* 0x004fea0003900000 */
[----:B------:R-:W2:Y:S02]  /*8be0*/  @!P0 SYNCS.PHASECHK.TRANS64 P0, [R9+URZ+0x68], R6 ;  /* 0x00006806090085a7 */ /* 0x000ea400080010ff */
[----:B--2---:R-:W-:Y:S05]  /*8bf0*/  @!P0 BRA `(.L_x_172) ;  /* 0xfffffffc00f08947 */ /* 0x004fea000383ffff */
[----:B------:R-:W-:Y:S05]  /*8c00*/  BRA `(.L_x_173) ;  /* 0xffffffc800287947 */ /* 0x000fea000383ffff */
.L_x_98:
[----:B------:R-:W-:-:S07]  /*8c10*/  MOV R0, UR4 ;  /* 0x0000000400007c02 */ /* 0x000fce0008000f00 */
.L_x_174:
[----:B-1----:R1:W2:Y:S02]  /*8c20*/  SYNCS.PHASECHK.TRANS64.TRYWAIT P0, [R0+URZ], R3 ;  /* 0x00000003000075a7 */ /* 0x0022a400080011ff */
[----:B--2---:R-:W-:Y:S05]  /*8c30*/  @!P0 NANOSLEEP.SYNCS 0x989680 ;  /* 0x009896800000895d */ /* 0x004fea0003900000 */
[----:B------:R-:W2:Y:S02]  /*8c40*/  @!P0 SYNCS.PHASECHK.TRANS64 P0, [R0+URZ], R3 ;  /* 0x00000003000085a7 */ /* 0x000ea400080010ff */
[----:B--2---:R-:W-:Y:S05]  /*8c50*/  @!P0 BRA `(.L_x_174) ;  /* 0xfffffffc00f08947 */ /* 0x004fea000383ffff */
[----:B------:R-:W-:Y:S05]  /*8c60*/  BRA `(.L_x_175) ;  /* 0xffffffc800d87947 */ /* 0x000fea000383ffff */
.L_x_99:
[----:B------:R-:W-:-:S07]  /*8c70*/  MOV R0, UR5 ;  /* 0x0000000500007c02 */ /* 0x000fce0008000f00 */
.L_x_176:
[----:B-1----:R1:W2:Y:S02]  /*8c80*/  SYNCS.PHASECHK.TRANS64.TRYWAIT P0, [R0+URZ], R3 ;  /* 0x00000003000075a7 */ /* 0x0022a400080011ff */
[----:B--2---:R-:W-:Y:S05]  /*8c90*/  @!P0 NANOSLEEP.SYNCS 0x989680 ;  /* 0x009896800000895d */ /* 0x004fea0003900000 */
[----:B------:R-:W2:Y:S02]  /*8ca0*/  @!P0 SYNCS.PHASECHK.TRANS64 P0, [R0+URZ], R3 ;  /* 0x00000003000085a7 */ /* 0x000ea400080010ff */
[----:B--2---:R-:W-:Y:S05]  /*8cb0*/  @!P0 BRA `(.L_x_176) ;  /* 0xfffffffc00f08947 */ /* 0x004fea000383ffff */
[----:B------:R-:W-:Y:S05]  /*8cc0*/  BRA `(.L_x_177) ;  /* 0xffffffc800e47947 */ /* 0x000fea000383ffff */
.L_x_101:
[----:B-1----:R1:W2:Y:S02]  /*8cd0*/  SYNCS.PHASECHK.TRANS64.TRYWAIT P0, [R3+URZ+0x90], R0 ;  /* 0x00009000030075a7 */ /* 0x0022a400080011ff */
[----:B--2---:R-:W-:Y:S05]  /*8ce0*/  @!P0 NANOSLEEP.SYNCS 0x989680 ;  /* 0x009896800000895d */ /* 0x004fea0003900000 */
[----:B------:R-:W2:Y:S02]  /*8cf0*/  @!P0 SYNCS.PHASECHK.TRANS64 P0, [R3+URZ+0x90], R0 ;  /* 0x00009000030085a7 */ /* 0x000ea400080010ff */
[----:B--2---:R-:W-:Y:S05]  /*8d00*/  @!P0 BRA `(.L_x_101) ;  /* 0xfffffffc00f08947 */ /* 0x004fea000383ffff */
[----:B------:R-:W-:Y:S05]  /*8d10*/  BRA `(.L_x_178) ;  /* 0xffffffcc00e07947 */ /* 0x000fea000383ffff */
.L_x_111:
[----:B-1----:R1:W2:Y:S02]  /*8d20*/  SYNCS.PHASECHK.TRANS64.TRYWAIT P1, [R0+URZ+0x50], R5 ;  /* 0x00005005000075a7 */ /* 0x0022a400080211ff */
[----:B--2---:R-:W-:Y:S05]  /*8d30*/  @!P1 NANOSLEEP.SYNCS 0x989680 ;  /* 0x009896800000995d */ /* 0x004fea0003900000 */
[----:B------:R-:W2:Y:S02]  /*8d40*/  @!P1 SYNCS.PHASECHK.TRANS64 P1, [R0+URZ+0x50], R5 ;  /* 0x00005005000095a7 */ /* 0x000ea400080210ff */
[----:B--2---:R-:W-:Y:S05]  /*8d50*/  @!P1 BRA `(.L_x_111) ;  /* 0xfffffffc00f09947 */ /* 0x004fea000383ffff */
[----:B------:R-:W-:Y:S05]  /*8d60*/  BRA `(.L_x_110) ;  /* 0xffffffdc00787947 */ /* 0x000fea000383ffff */
.L_x_113:
[----:B-1----:R1:W4:Y:S02]  /*8d70*/  SYNCS.PHASECHK.TRANS64.TRYWAIT P0, [R74+URZ+0xb0], R3 ;  /* 0x0000b0034a0075a7 */ /* 0x00232400080011ff */
[----:B----4-:R-:W-:Y:S05]  /*8d80*/  @!P0 NANOSLEEP.SYNCS 0x989680 ;  /* 0x009896800000895d */ /* 0x010fea0003900000 */
[----:B------:R-:W4:Y:S02]  /*8d90*/  @!P0 SYNCS.PHASECHK.TRANS64 P0, [R74+URZ+0xb0], R3 ;  /* 0x0000b0034a0085a7 */ /* 0x000f2400080010ff */
[----:B----4-:R-:W-:Y:S05]  /*8da0*/  @!P0 BRA `(.L_x_113) ;  /* 0xfffffffc00f08947 */ /* 0x010fea000383ffff */
[----:B------:R-:W-:Y:S05]  /*8db0*/  BRA `(.L_x_112) ;  /* 0xffffffdc00b07947 */ /* 0x000fea000383ffff */
.L_x_124:
[----:B-1----:R1:W3:Y:S02]  /*8dc0*/  SYNCS.PHASECHK.TRANS64.TRYWAIT P0, [R2+URZ+0x50], R81 ;  /* 0x00005051020075a7 */ /* 0x0022e400080011ff */
[----:B---3--:R-:W-:Y:S05]  /*8dd0*/  @!P0 NANOSLEEP.SYNCS 0x989680 ;  /* 0x009896800000895d */ /* 0x008fea0003900000 */
[----:B------:R-:W3:Y:S02]  /*8de0*/  @!P0 SYNCS.PHASECHK.TRANS64 P0, [R2+URZ+0x50], R81 ;  /* 0x00005051020085a7 */ /* 0x000ee400080010ff */
[----:B---3--:R-:W-:Y:S05]  /*8df0*/  @!P0 BRA `(.L_x_124) ;  /* 0xfffffffc00f08947 */ /* 0x008fea000383ffff */
[----:B------:R-:W-:Y:S05]  /*8e00*/  BRA `(.L_x_123) ;  /* 0xffffffe400f47947 */ /* 0x000fea000383ffff */
        .weak           $__internal_0_$__cuda_sm10x_tcgen05_guardrail_trap_col_being_dealloced_not_returned_by_alloc
        .type           $__internal_0_$__cuda_sm10x_tcgen05_guardrail_trap_col_being_dealloced_not_returned_by_alloc,@function
        .size           $__internal_0_$__cuda_sm10x_tcgen05_guardrail_trap_col_being_dealloced_not_returned_by_alloc,($__internal_1_$__cuda_sm10x_tcgen05_guardrail_trap_phase_invalid_during_alloc - $__internal_0_$__cuda_sm10x_tcgen05_guardrail_trap_col_being_dealloced_not_returned_by_alloc)
$__internal_0_$__cuda_sm10x_tcgen05_guardrail_trap_col_being_dealloced_not_returned_by_alloc:
[----:B------:R-:W-:Y:S05]  /*8e10*/  BPT.TRAP 0x1 ;  /* 0x000000040000795c */ /* 0x000fea0000300000 */
[----:B------:R-:W-:-:S04]  /*8e20*/  HFMA2 R3, -RZ, RZ, 0, 0 ;  /* 0x00000000ff037431 */ /* 0x000fc800000001ff */
[----:B------:R-:W-:Y:S05]  /*8e30*/  RET.REL.NODEC R2 `(_ZN7cutlass13device_kernelINS_4gemm6kernel13GemmUniversalIN4cute5tupleIJiiiiEEENS1_10collective13CollectiveMmaINS1_35MainloopSm100TmaUmmaWarpSpecializedILi5ELi2ELi4ENS5_IJNS4_1CILi2EEESB_NSA_ILi1EEEEEEEENS5_IJNSA_ILi128EEENSA_ILi64EEESG_EEENS_10tfloat32_tENS5_IJlSC_lEEESI_SJ_NS4_8TiledMMAINS4_8MMA_AtomIJNS4_23SM100_MMA_TF32_2x1SM_SSISI_SI_fLi128ELi64ELNS4_4UMMA5MajorE0ELSO_0ELNSN_7ScaleInE0ELSP_0EEEEEENS4_6LayoutINS5_IJSC_SC_SC_EEENS5_IJNSA_ILi0EEESU_SU_EEEEENS5_IJNS4_10UnderscoreESX_SX_EEEEENS4_28SM100_TMA_2SM_LOAD_MULTICASTENS4_14ComposedLayoutINS4_7SwizzleILi3ELi4ELi3EEENS4_18smem_ptr_flag_bitsILi32EEENSS_INS5_IJNSA_ILi8EEENSA_ILi32EEEEEENS5_IJS17_SC_EEEEEEEvNS4_8identityENS4_18SM100_TMA_2SM_LOADES1B_vS1C_EENS_8epilogue10collective18CollectiveEpilogueINS1F_23Sm100TmaWarpSpecializedILi3ELi2ELi16ELb1ELb0EEEJNS5_IJSG_SG_SG_EEENS5_IJNSS_ISG_SC_EENSS_INS5_IJNSA_ILi16EEESB_EEENS5_IJSC_S17_EEEEEEEESI_SJ_SI_SJ_NS1F_6fusion15FusionCallbacksIS1J_NS1R_17LinearCombinationISI_fSI_fLNS_15FloatRoundStyleE2EEES1K_S1Q_JEEENS4_5SM1004TMEM4LOAD26SM100_TMEM_LOAD_32dp32b16xENS4_13SM90_TMA_LOADENS11_INS12_ILi2ELi4ELi3EEES15_NSS_INS5_IJS16_S1M_EEENS5_IJS1M_SC_EEEEEEENS4_39AutoVectorizingCopyWithAssumedAlignmentILi128EEENS4_14SM90_TMA_STOREES26_S28_S28_EEEvvEEEEvNT_6ParamsE) ;  /* 0xffffff7002707950 */ /* 0x000fea0003c3ffff */
        .weak           $__internal_1_$__cuda_sm10x_tcgen05_guardrail_trap_phase_invalid_during_alloc
        .type           $__internal_1_$__cuda_sm10x_tcgen05_guardrail_trap_phase_invalid_during_alloc,@function
        .size           $__internal_1_$__cuda_sm10x_tcgen05_guardrail_trap_phase_invalid_during_alloc,($__internal_2_$__cuda_sm10x_tcgen05_guardrail_trap_unallocated_columns_being_dealloced - $__internal_1_$__cuda_sm10x_tcgen05_guardrail_trap_phase_invalid_during_alloc)
$__internal_1_$__cuda_sm10x_tcgen05_guardrail_trap_phase_invalid_during_alloc:
[----:B------:R-:W-:Y:S05]  /*8e40*/  BPT.TRAP 0x1 ;  /* 0x000000040000795c */ /* 0x000fea0000300000 */
[----:B------:R-:W-:-:S04]  /*8e50*/  MOV R5, 0x0 ;  /* 0x0000000000057802 */ /* 0x000fc80000000f00 */
[----:B------:R-:W-:Y:S05]  /*8e60*/  RET.REL.NODEC R4 `(_ZN7cutlass13device_kernelINS_4gemm6kernel13GemmUniversalIN4cute5tupleIJiiiiEEENS1_10collective13CollectiveMmaINS1_35MainloopSm100TmaUmmaWarpSpecializedILi5ELi2ELi4ENS5_IJNS4_1CILi2EEESB_NSA_ILi1EEEEEEEENS5_IJNSA_ILi128EEENSA_ILi64EEESG_EEENS_10tfloat32_tENS5_IJlSC_lEEESI_SJ_NS4_8TiledMMAINS4_8MMA_AtomIJNS4_23SM100_MMA_TF32_2x1SM_SSISI_SI_fLi128ELi64ELNS4_4UMMA5MajorE0ELSO_0ELNSN_7ScaleInE0ELSP_0EEEEEENS4_6LayoutINS5_IJSC_SC_SC_EEENS5_IJNSA_ILi0EEESU_SU_EEEEENS5_IJNS4_10UnderscoreESX_SX_EEEEENS4_28SM100_TMA_2SM_LOAD_MULTICASTENS4_14ComposedLayoutINS4_7SwizzleILi3ELi4ELi3EEENS4_18smem_ptr_flag_bitsILi32EEENSS_INS5_IJNSA_ILi8EEENSA_ILi32EEEEEENS5_IJS17_SC_EEEEEEEvNS4_8identityENS4_18SM100_TMA_2SM_LOADES1B_vS1C_EENS_8epilogue10collective18CollectiveEpilogueINS1F_23Sm100TmaWarpSpecializedILi3ELi2ELi16ELb1ELb0EEEJNS5_IJSG_SG_SG_EEENS5_IJNSS_ISG_SC_EENSS_INS5_IJNSA_ILi16EEESB_EEENS5_IJSC_S17_EEEEEEEESI_SJ_SI_SJ_NS1F_6fusion15FusionCallbacksIS1J_NS1R_17LinearCombinationISI_fSI_fLNS_15FloatRoundStyleE2EEES1K_S1Q_JEEENS4_5SM1004TMEM4LOAD26SM100_TMEM_LOAD_32dp32b16xENS4_13SM90_TMA_LOADENS11_INS12_ILi2ELi4ELi3EEES15_NSS_INS5_IJS16_S1M_EEENS5_IJS1M_SC_EEEEEEENS4_39AutoVectorizingCopyWithAssumedAlignmentILi128EEENS4_14SM90_TMA_STOREES26_S28_S28_EEEvvEEEEvNT_6ParamsE) ;  /* 0xffffff7004647950 */ /* 0x000fea0003c3ffff */
        .weak           $__internal_2_$__cuda_sm10x_tcgen05_guardrail_trap_unallocated_columns_being_dealloced
        .type           $__internal_2_$__cuda_sm10x_tcgen05_guardrail_trap_unallocated_columns_being_dealloced,@function
        .size           $__internal_2_$__cuda_sm10x_tcgen05_guardrail_trap_unallocated_columns_being_dealloced,(.L_x_180 - $__internal_2_$__cuda_sm10x_tcgen05_guardrail_trap_unallocated_columns_being_dealloced)
$__internal_2_$__cuda_sm10x_tcgen05_guardrail_trap_unallocated_columns_being_dealloced:
[----:B------:R-:W-:Y:S05]  /*8e70*/  BPT.TRAP 0x1 ;  /* 0x000000040000795c */ /* 0x000fea0000300000 */
[----:B------:R-:W-:-:S04]  /*8e80*/  HFMA2 R3, -RZ, RZ, 0, 0 ;  /* 0x00000000ff037431 */ /* 0x000fc800000001ff */
[----:B------:R-:W-:Y:S05]  /*8e90*/  RET.REL.NODEC R2 `(_ZN7cutlass13device_kernelINS_4gemm6kernel13GemmUniversalIN4cute5tupleIJiiiiEEENS1_10collective13CollectiveMmaINS1_35MainloopSm100TmaUmmaWarpSpecializedILi5ELi2ELi4ENS5_IJNS4_1CILi2EEESB_NSA_ILi1EEEEEEEENS5_IJNSA_ILi128EEENSA_ILi64EEESG_EEENS_10tfloat32_tENS5_IJlSC_lEEESI_SJ_NS4_8TiledMMAINS4_8MMA_AtomIJNS4_23SM100_MMA_TF32_2x1SM_SSISI_SI_fLi128ELi64ELNS4_4UMMA5MajorE0ELSO_0ELNSN_7ScaleInE0ELSP_0EEEEEENS4_6LayoutINS5_IJSC_SC_SC_EEENS5_IJNSA_ILi0EEESU_SU_EEEEENS5_IJNS4_10UnderscoreESX_SX_EEEEENS4_28SM100_TMA_2SM_LOAD_MULTICASTENS4_14ComposedLayoutINS4_7SwizzleILi3ELi4ELi3EEENS4_18smem_ptr_flag_bitsILi32EEENSS_INS5_IJNSA_ILi8EEENSA_ILi32EEEEEENS5_IJS17_SC_EEEEEEEvNS4_8identityENS4_18SM100_TMA_2SM_LOADES1B_vS1C_EENS_8epilogue10collective18CollectiveEpilogueINS1F_23Sm100TmaWarpSpecializedILi3ELi2ELi16ELb1ELb0EEEJNS5_IJSG_SG_SG_EEENS5_IJNSS_ISG_SC_EENSS_INS5_IJNSA_ILi16EEESB_EEENS5_IJSC_S17_EEEEEEEESI_SJ_SI_SJ_NS1F_6fusion15FusionCallbacksIS1J_NS1R_17LinearCombinationISI_fSI_fLNS_15FloatRoundStyleE2EEES1K_S1Q_JEEENS4_5SM1004TMEM4LOAD26SM100_TMEM_LOAD_32dp32b16xENS4_13SM90_TMA_LOADENS11_INS12_ILi2ELi4ELi3EEES15_NSS_INS5_IJS16_S1M_EEENS5_IJS1M_SC_EEEEEEENS4_39AutoVectorizingCopyWithAssumedAlignmentILi128EEENS4_14SM90_TMA_STOREES26_S28_S28_EEEvvEEEEvNT_6ParamsE) ;  /* 0xffffff7002587950 */ /* 0x000fea0003c3ffff */
.L_x_179:
[----:B------:R-:W-:-:S00]  /*8ea0*/  BRA `(.L_x_179) ;  /* 0xfffffffc00fc7947 */ /* 0x000fc0000383ffff */
[----:B------:R-:W-:-:S00]  /*8eb0*/  NOP ;  /* 0x0000000000007918 */ /* 0x000fc00000000000 */
        /* <DEDUP_REMOVED lines=12> */
.L_x_180:


//--------------------- .nv.global.init           --------------------------
	.section	.nv.global.init,"aw",@progbits
.nv.global.init:
	.type		$str$27,@object
	.size		$str$27,($str$28 - $str$27)
$str$27:
        /*0000*/ 	.byte	0x28, 0x61, 0x64, 0x64, 0x72, 0x65, 0x73, 0x73, 0x20, 0x26, 0x20, 0x6d, 0x61, 0x73, 0x6b, 0x29
        /*0010*/ 	.byte	0x20, 0x3d, 0x3d, 0x20, 0x30, 0x00
	.type		$str$28,@object
	.size		$str$28,($str$26 - $str$28)
$str$28:
        /*0016*/ 	.byte	0x2f, 0x74, 0x6d, 0x70, 0x2f, 0x63, 0x75, 0x74, 0x6c, 0x61, 0x73, 0x73, 0x5f, 0x73, 0x77, 0x65
        /*0026*/ 	.byte	0x65, 0x70, 0x5f, 0x73, 0x72, 0x63, 0x2f, 0x69, 0x6e, 0x63, 0x6c, 0x75, 0x64, 0x65, 0x2f, 0x63
        /*0036*/ 	.byte	0x75, 0x74, 0x65, 0x2f, 0x70, 0x6f, 0x69, 0x6e, 0x74, 0x65, 0x72, 0x5f, 0x66, 0x6c, 0x61, 0x67
        /*0046*/ 	.byte	0x67, 0x65, 0x64, 0x2e, 0x68, 0x70, 0x70, 0x00
	.type		$str$26,@object
	.size		$str$26,($str$25 - $str$26)
$str$26:
        /*004e*/ 	.byte	0x2f, 0x74, 0x6d, 0x70, 0x2f, 0x63, 0x75, 0x74, 0x6c, 0x61, 0x73, 0x73, 0x5f, 0x73, 0x77, 0x65
        /*005e*/ 	.byte	0x65, 0x70, 0x5f, 0x73, 0x72, 0x63, 0x2f, 0x69, 0x6e, 0x63, 0x6c, 0x75, 0x64, 0x65, 0x2f, 0x63
        /*006e*/ 	.byte	0x75, 0x74, 0x65, 0x2f, 0x61, 0x74, 0x6f, 0x6d, 0x2f, 0x63, 0x6f, 0x70, 0x79, 0x5f, 0x74, 0x72
        /*007e*/ 	.byte	0x61, 0x69, 0x74, 0x73, 0x5f, 0x73, 0x6d, 0x31, 0x30, 0x30, 0x2e, 0x68, 0x70, 0x70, 0x00
	.type		$str$25,@object
	.size		$str$25,(__unnamed_1 - $str$25)
$str$25:
        /*008d*/ 	.byte	0x28, 0x28, 0x75, 0x69, 0x6e, 0x74, 0x33, 0x32, 0x5f, 0x74, 0x28, 0x74, 0x68, 0x72, 0x65, 0x61
        /*009d*/ 	.byte	0x64, 0x49, 0x64, 0x78, 0x2e, 0x78, 0x29, 0x20, 0x2f, 0x20, 0x33, 0x32, 0x29, 0x20, 0x25, 0x20
        /*00ad*/ 	.byte	0x34, 0x29, 0x20, 0x3d, 0x3d, 0x20, 0x28, 0x28, 0x28, 0x74, 0x6d, 0x65, 0x6d, 0x5f, 0x61, 0x64
        /*00bd*/ 	.byte	0x64, 0x72, 0x20, 0x3e, 0x3e, 0x20, 0x31, 0x36, 0x29, 0x20, 0x2f, 0x20, 0x33, 0x32, 0x29, 0x20
        /*00cd*/ 	.byte	0x25, 0x20, 0x34, 0x29, 0x00
	.type		__unnamed_1,@object
	.size		__unnamed_1,(__unnamed_2 - __unnamed_1)
__unnamed_1:
        /*00d2*/ 	.byte	0x61, 0x75, 0x74, 0x6f, 0x20, 0x63, 0x75, 0x74, 0x65, 0x3a, 0x3a, 0x61, 0x73, 0x5f, 0x70, 0x6f
        /* <DEDUP_REMOVED lines=24> */
        /*0262*/ 	.byte	0x43, 0x3c, 0x32, 0x30, 0x34, 0x38, 0x3e, 0x3e, 0x3e, 0x3e, 0x5d, 0x00
	.type		__unnamed_2,@object
	.size		__unnamed_2,(.L_2 - __unnamed_2)
__unnamed_2:
        /* <DEDUP_REMOVED lines=42> */
        /*050e*/ 	.byte	0x3e, 0x5d, 0x00
.L_2:


//--------------------- .nv.shared._ZN7cutlass13device_kernelINS_4gemm6kernel13GemmUniversalIN4cute5tupleIJiiiiEEENS1_10collective13CollectiveMmaINS1_35MainloopSm100TmaUmmaWarpSpecializedILi5ELi2ELi4ENS5_IJNS4_1CILi2EEESB_NSA_ILi1EEEEEEEENS5_IJNSA_ILi128EEENSA_ILi64EEESG_EEENS_10tfloat32_tENS5_IJlSC_lEEESI_SJ_NS4_8TiledMMAINS4_8MMA_AtomIJNS4_23SM100_MMA_TF32_2x1SM_SSISI_SI_fLi128ELi64ELNS4_4UMMA5MajorE0ELSO_0ELNSN_7ScaleInE0ELSP_0EEEEEENS4_6LayoutINS5_IJSC_SC_SC_EEENS5_IJNSA_ILi0EEESU_SU_EEEEENS5_IJNS4_10UnderscoreESX_SX_EEEEENS4_28SM100_TMA_2SM_LOAD_MULTICASTENS4_14ComposedLayoutINS4_7SwizzleILi3ELi4ELi3EEENS4_18smem_ptr_flag_bitsILi32EEENSS_INS5_IJNSA_ILi8EEENSA_ILi32EEEEEENS5_IJS17_SC_EEEEEEEvNS4_8identityENS4_18SM100_TMA_2SM_LOADES1B_vS1C_EENS_8epilogue10collective18CollectiveEpilogueINS1F_23Sm100TmaWarpSpecializedILi3ELi2ELi16ELb1ELb0EEEJNS5_IJSG_SG_SG_EEENS5_IJNSS_ISG_SC_EENSS_INS5_IJNSA_ILi16EEESB_EEENS5_IJSC_S17_EEEEEEEESI_SJ_SI_SJ_NS1F_6fusion15FusionCallbacksIS1J_NS1R_17LinearCombinationISI_fSI_fLNS_15FloatRoundStyleE2EEES1K_S1Q_JEEENS4_5SM1004TMEM4LOAD26SM100_TMEM_LOAD_32dp32b16xENS4_13SM90_TMA_LOADENS11_INS12_ILi2ELi4ELi3EEES15_NSS_INS5_IJS16_S1M_EEENS5_IJS1M_SC_EEEEEEENS4_39AutoVectorizingCopyWithAssumedAlignmentILi128EEENS4_14SM90_TMA_STOREES26_S28_S28_EEEvvEEEEvNT_6ParamsE --------------------------
	.section	.nv.shared._ZN7cutlass13device_kernelINS_4gemm6kernel13GemmUniversalIN4cute5tupleIJiiiiEEENS1_10collective13CollectiveMmaINS1_35MainloopSm100TmaUmmaWarpSpecializedILi5ELi2ELi4ENS5_IJNS4_1CILi2EEESB_NSA_ILi1EEEEEEEENS5_IJNSA_ILi128EEENSA_ILi64EEESG_EEENS_10tfloat32_tENS5_IJlSC_lEEESI_SJ_NS4_8TiledMMAINS4_8MMA_AtomIJNS4_23SM100_MMA_TF32_2x1SM_SSISI_SI_fLi128ELi64ELNS4_4UMMA5MajorE0ELSO_0ELNSN_7ScaleInE0ELSP_0EEEEEENS4_6LayoutINS5_IJSC_SC_SC_EEENS5_IJNSA_ILi0EEESU_SU_EEEEENS5_IJNS4_10UnderscoreESX_SX_EEEEENS4_28SM100_TMA_2SM_LOAD_MULTICASTENS4_14ComposedLayoutINS4_7SwizzleILi3ELi4ELi3EEENS4_18smem_ptr_flag_bitsILi32EEENSS_INS5_IJNSA_ILi8EEENSA_ILi32EEEEEENS5_IJS17_SC_EEEEEEEvNS4_8identityENS4_18SM100_TMA_2SM_LOADES1B_vS1C_EENS_8epilogue10collective18CollectiveEpilogueINS1F_23Sm100TmaWarpSpecializedILi3ELi2ELi16ELb1ELb0EEEJNS5_IJSG_SG_SG_EEENS5_IJNSS_ISG_SC_EENSS_INS5_IJNSA_ILi16EEESB_EEENS5_IJSC_S17_EEEEEEEESI_SJ_SI_SJ_NS1F_6fusion15FusionCallbacksIS1J_NS1R_17LinearCombinationISI_fSI_fLNS_15FloatRoundStyleE2EEES1K_S1Q_JEEENS4_5SM1004TMEM4LOAD26SM100_TMEM_LOAD_32dp32b16xENS4_13SM90_TMA_LOADENS11_INS12_ILi2ELi4ELi3EEES15_NSS_INS5_IJS16_S1M_EEENS5_IJS1M_SC_EEEEEEENS4_39AutoVectorizingCopyWithAssumedAlignmentILi128EEENS4_14SM90_TMA_STOREES26_S28_S28_EEEvvEEEEvNT_6ParamsE,"aw",@nobits
	.sectionflags	@""
	.align	16
	.zero		1024


//--------------------- .nv.shared.reserved.0     --------------------------
	.section	.nv.shared.reserved.0,"aw",@nobits
	.weak		__nv_reservedSMEM_offset_0_alias
	.size		__nv_reservedSMEM_offset_0_alias, 0, 64
	.other		__nv_reservedSMEM_offset_0_alias,@"STO_CUDA_RESERVED_SHARED STV_DEFAULT"
__nv_reservedSMEM_offset_0_alias:
	.zero		0
.nv.shared.reserved.0:
	.zero		64
	.weak		__nv_reservedSMEM_tcgen05_partition
	.type		__nv_reservedSMEM_tcgen05_partition,@object
	.size		__nv_reservedSMEM_tcgen05_partition,(.L_0 - __nv_reservedSMEM_tcgen05_partition)
__nv_reservedSMEM_tcgen05_partition:
	.zero		32
.L_0:


//--------------------- .nv.global                --------------------------
	.section	.nv.global,"aw",@nobits
.nv.global:
	.type		_ZN40_INTERNAL_9ed8ae7e_4_k_cu_ef967041_105384cute1_E,@object
	.size		_ZN40_INTERNAL_9ed8ae7e_4_k_cu_ef967041_105384cute1_E,(_ZN40_INTERNAL_9ed8ae7e_4_k_cu_ef967041_105384cuda3std3__45__cpo6cbeginE - _ZN40_INTERNAL_9ed8ae7e_4_k_cu_ef967041_105384cute1_E)
_ZN40_INTERNAL_9ed8ae7e_4_k_cu_ef967041_105384cute1_E:
	.zero		1
	.type		_ZN40_INTERNAL_9ed8ae7e_4_k_cu_ef967041_105384cuda3std3__45__cpo6cbeginE,@object
	.size		_ZN40_INTERNAL_9ed8ae7e_4_k_cu_ef967041_105384cuda3std3__45__cpo6cbeginE,(_ZN40_INTERNAL_9ed8ae7e_4_k_cu_ef967041_105384cuda3std3__48in_placeE - _ZN40_INTERNAL_9ed8ae7e_4_k_cu_ef967041_105384cuda3std3__45__cpo6cbeginE)
_ZN40_INTERNAL_9ed8ae7e_4_k_cu_ef967041_105384cuda3std3__45__cpo6cbeginE:
	.zero		1
	.type		_ZN40_INTERNAL_9ed8ae7e_4_k_cu_ef967041_105384cuda3std3__48in_placeE,@object
	.size		_ZN40_INTERNAL_9ed8ae7e_4_k_cu_ef967041_105384cuda3std3__48in_placeE,(_ZN40_INTERNAL_9ed8ae7e_4_k_cu_ef967041_105384cuda3std6ranges3__45__cpo9iter_moveE - _ZN40_INTERNAL_9ed8ae7e_4_k_cu_ef967041_105384cuda3std3__48in_placeE)
_ZN40_INTERNAL_9ed8ae7e_4_k_cu_ef967041_105384cuda3std3__48in_placeE:
	.zero		1
	.type		_ZN40_INTERNAL_9ed8ae7e_4_k_cu_ef967041_105384cuda3std6ranges3__45__cpo9iter_moveE,@object
	.size		_ZN40_INTERNAL_9ed8ae7e_4_k_cu_ef967041_105384cuda3std6ranges3__45__cpo9iter_moveE,(_ZN40_INTERNAL_9ed8ae7e_4_k_cu_ef967041_105384cuda3std3__45__cpo5beginE - _ZN40_INTERNAL_9ed8ae7e_4_k_cu_ef967041_105384cuda3std6ranges3__45__cpo9iter_moveE)
_ZN40_INTERNAL_9ed8ae7e_4_k_cu_ef967041_105384cuda3std6ranges3__45__cpo9iter_moveE:
	.zero		1
	.type		_ZN40_INTERNAL_9ed8ae7e_4_k_cu_ef967041_105384cuda3std3__45__cpo5beginE,@object
	.size		_ZN40_INTERNAL_9ed8ae7e_4_k_cu_ef967041_105384cuda3std3__45__cpo5beginE,(_ZN40_INTERNAL_9ed8ae7e_4_k_cu_ef967041_105384cuda3std3__442_GLOBAL__N__9ed8ae7e_4_k_cu_ef967041_105386ignoreE - _ZN40_INTERNAL_9ed8ae7e_4_k_cu_ef967041_105384cuda3std3__45__cpo5beginE)
_ZN40_INTERNAL_9ed8ae7e_4_k_cu_ef967041_105384cuda3std3__45__cpo5beginE:
	.zero		1
	.type		_ZN40_INTERNAL_9ed8ae7e_4_k_cu_ef967041_105384cuda3std3__442_GLOBAL__N__9ed8ae7e_4_k_cu_ef967041_105386ignoreE,@object
	.size		_ZN40_INTERNAL_9ed8ae7e_4_k_cu_ef967041_105384cuda3std3__442_GLOBAL__N__9ed8ae7e_4_k_cu_ef967041_105386ignoreE,(_ZN40_INTERNAL_9ed8ae7e_4_k_cu_ef967041_105384cute7productE - _ZN40_INTERNAL_9ed8ae7e_4_k_cu_ef967041_105384cuda3std3__442_GLOBAL__N__9ed8ae7e_4_k_cu_ef967041_105386ignoreE)
_ZN40_INTERNAL_9ed8ae7e_4_k_cu_ef967041_105384cuda3std3__442_GLOBAL__N__9ed8ae7e_4_k_cu_ef967041_105386ignoreE:
	.zero		1
	.type		_ZN40_INTERNAL_9ed8ae7e_4_k_cu_ef967041_105384cute7productE,@object
	.size		_ZN40_INTERNAL_9ed8ae7e_4_k_cu_ef967041_105384cute7productE,(_ZN40_INTERNAL_9ed8ae7e_4_k_cu_ef967041_105384cuda3std3__45__cpo3endE - _ZN40_INTERNAL_9ed8ae7e_4_k_cu_ef967041_105384cute7productE)
_ZN40_INTERNAL_9ed8ae7e_4_k_cu_ef967041_105384cute7productE:
	.zero		1
	.type		_ZN40_INTERNAL_9ed8ae7e_4_k_cu_ef967041_105384cuda3std3__45__cpo3endE,@object
	.size		_ZN40_INTERNAL_9ed8ae7e_4_k_cu_ef967041_105384cuda3std3__45__cpo3endE,(_ZN40_INTERNAL_9ed8ae7e_4_k_cu_ef967041_105384cuda3std3__419piecewise_constructE - _ZN40_INTERNAL_9ed8ae7e_4_k_cu_ef967041_105384cuda3std3__45__cpo3endE)
_ZN40_INTERNAL_9ed8ae7e_4_k_cu_ef967041_105384cuda3std3__45__cpo3endE:
	.zero		1
	.type		_ZN40_INTERNAL_9ed8ae7e_4_k_cu_ef967041_105384cuda3std3__419piecewise_constructE,@object
	.size		_ZN40_INTERNAL_9ed8ae7e_4_k_cu_ef967041_105384cuda3std3__419piecewise_constructE,(_ZN40_INTERNAL_9ed8ae7e_4_k_cu_ef967041_105384cuda3std3__45__cpo4cendE - _ZN40_INTERNAL_9ed8ae7e_4_k_cu_ef967041_105384cuda3std3__419piecewise_constructE)
_ZN40_INTERNAL_9ed8ae7e_4_k_cu_ef967041_105384cuda3std3__419piecewise_constructE:
	.zero		1
	.type		_ZN40_INTERNAL_9ed8ae7e_4_k_cu_ef967041_105384cuda3std3__45__cpo4cendE,@object
	.size		_ZN40_INTERNAL_9ed8ae7e_4_k_cu_ef967041_105384cuda3std3__45__cpo4cendE,(_ZN40_INTERNAL_9ed8ae7e_4_k_cu_ef967041_105384cuda3std6ranges3__45__cpo4swapE - _ZN40_INTERNAL_9ed8ae7e_4_k_cu_ef967041_105384cuda3std3__45__cpo4cendE)
_ZN40_INTERNAL_9ed8ae7e_4_k_cu_ef967041_105384cuda3std3__45__cpo4cendE:
	.zero		1
	.type		_ZN40_INTERNAL_9ed8ae7e_4_k_cu_ef967041_105384cuda3std6ranges3__45__cpo4swapE,@object
	.size		_ZN40_INTERNAL_9ed8ae7e_4_k_cu_ef967041_105384cuda3std6ranges3__45__cpo4swapE,(.L_10 - _ZN40_INTERNAL_9ed8ae7e_4_k_cu_ef967041_105384cuda3std6ranges3__45__cpo4swapE)
_ZN40_INTERNAL_9ed8ae7e_4_k_cu_ef967041_105384cuda3std6ranges3__45__cpo4swapE:
	.zero		1
.L_10:


//--------------------- .nv.constant0._ZN7cutlass13device_kernelINS_4gemm6kernel13GemmUniversalIN4cute5tupleIJiiiiEEENS1_10collective13CollectiveMmaINS1_35MainloopSm100TmaUmmaWarpSpecializedILi5ELi2ELi4ENS5_IJNS4_1CILi2EEESB_NSA_ILi1EEEEEEEENS5_IJNSA_ILi128EEENSA_ILi64EEESG_EEENS_10tfloat32_tENS5_IJlSC_lEEESI_SJ_NS4_8TiledMMAINS4_8MMA_AtomIJNS4_23SM100_MMA_TF32_2x1SM_SSISI_SI_fLi128ELi64ELNS4_4UMMA5MajorE0ELSO_0ELNSN_7ScaleInE0ELSP_0EEEEEENS4_6LayoutINS5_IJSC_SC_SC_EEENS5_IJNSA_ILi0EEESU_SU_EEEEENS5_IJNS4_10UnderscoreESX_SX_EEEEENS4_28SM100_TMA_2SM_LOAD_MULTICASTENS4_14ComposedLayoutINS4_7SwizzleILi3ELi4ELi3EEENS4_18smem_ptr_flag_bitsILi32EEENSS_INS5_IJNSA_ILi8EEENSA_ILi32EEEEEENS5_IJS17_SC_EEEEEEEvNS4_8identityENS4_18SM100_TMA_2SM_LOADES1B_vS1C_EENS_8epilogue10collective18CollectiveEpilogueINS1F_23Sm100TmaWarpSpecializedILi3ELi2ELi16ELb1ELb0EEEJNS5_IJSG_SG_SG_EEENS5_IJNSS_ISG_SC_EENSS_INS5_IJNSA_ILi16EEESB_EEENS5_IJSC_S17_EEEEEEEESI_SJ_SI_SJ_NS1F_6fusion15FusionCallbacksIS1J_NS1R_17LinearCombinationISI_fSI_fLNS_15FloatRoundStyleE2EEES1K_S1Q_JEEENS4_5SM1004TMEM4LOAD26SM100_TMEM_LOAD_32dp32b16xENS4_13SM90_TMA_LOADENS11_INS12_ILi2ELi4ELi3EEES15_NSS_INS5_IJS16_S1M_EEENS5_IJS1M_SC_EEEEEEENS4_39AutoVectorizingCopyWithAssumedAlignmentILi128EEENS4_14SM90_TMA_STOREES26_S28_S28_EEEvvEEEEvNT_6ParamsE --------------------------
	.section	.nv.constant0._ZN7cutlass13device_kernelINS_4gemm6kernel13GemmUniversalIN4cute5tupleIJiiiiEEENS1_10collective13CollectiveMmaINS1_35MainloopSm100TmaUmmaWarpSpecializedILi5ELi2ELi4ENS5_IJNS4_1CILi2EEESB_NSA_ILi1EEEEEEEENS5_IJNSA_ILi128EEENSA_ILi64EEESG_EEENS_10tfloat32_tENS5_IJlSC_lEEESI_SJ_NS4_8TiledMMAINS4_8MMA_AtomIJNS4_23SM100_MMA_TF32_2x1SM_SSISI_SI_fLi128ELi64ELNS4_4UMMA5MajorE0ELSO_0ELNSN_7ScaleInE0ELSP_0EEEEEENS4_6LayoutINS5_IJSC_SC_SC_EEENS5_IJNSA_ILi0EEESU_SU_EEEEENS5_IJNS4_10UnderscoreESX_SX_EEEEENS4_28SM100_TMA_2SM_LOAD_MULTICASTENS4_14ComposedLayoutINS4_7SwizzleILi3ELi4ELi3EEENS4_18smem_ptr_flag_bitsILi32EEENSS_INS5_IJNSA_ILi8EEENSA_ILi32EEEEEENS5_IJS17_SC_EEEEEEEvNS4_8identityENS4_18SM100_TMA_2SM_LOADES1B_vS1C_EENS_8epilogue10collective18CollectiveEpilogueINS1F_23Sm100TmaWarpSpecializedILi3ELi2ELi16ELb1ELb0EEEJNS5_IJSG_SG_SG_EEENS5_IJNSS_ISG_SC_EENSS_INS5_IJNSA_ILi16EEESB_EEENS5_IJSC_S17_EEEEEEEESI_SJ_SI_SJ_NS1F_6fusion15FusionCallbacksIS1J_NS1R_17LinearCombinationISI_fSI_fLNS_15FloatRoundStyleE2EEES1K_S1Q_JEEENS4_5SM1004TMEM4LOAD26SM100_TMEM_LOAD_32dp32b16xENS4_13SM90_TMA_LOADENS11_INS12_ILi2ELi4ELi3EEES15_NSS_INS5_IJS16_S1M_EEENS5_IJS1M_SC_EEEEEEENS4_39AutoVectorizingCopyWithAssumedAlignmentILi128EEENS4_14SM90_TMA_STOREES26_S28_S28_EEEvvEEEEvNT_6ParamsE,"a",@progbits
	.sectionflags	@""
	.align	4
.nv.constant0._ZN7cutlass13device_kernelINS_4gemm6kernel13GemmUniversalIN4cute5tupleIJiiiiEEENS1_10collective13CollectiveMmaINS1_35MainloopSm100TmaUmmaWarpSpecializedILi5ELi2ELi4ENS5_IJNS4_1CILi2EEESB_NSA_ILi1EEEEEEEENS5_IJNSA_ILi128EEENSA_ILi64EEESG_EEENS_10tfloat32_tENS5_IJlSC_lEEESI_SJ_NS4_8TiledMMAINS4_8MMA_AtomIJNS4_23SM100_MMA_TF32_2x1SM_SSISI_SI_fLi128ELi64ELNS4_4UMMA5MajorE0ELSO_0ELNSN_7ScaleInE0ELSP_0EEEEEENS4_6LayoutINS5_IJSC_SC_SC_EEENS5_IJNSA_ILi0EEESU_SU_EEEEENS5_IJNS4_10UnderscoreESX_SX_EEEEENS4_28SM100_TMA_2SM_LOAD_MULTICASTENS4_14ComposedLayoutINS4_7SwizzleILi3ELi4ELi3EEENS4_18smem_ptr_flag_bitsILi32EEENSS_INS5_IJNSA_ILi8EEENSA_ILi32EEEEEENS5_IJS17_SC_EEEEEEEvNS4_8identityENS4_18SM100_TMA_2SM_LOADES1B_vS1C_EENS_8epilogue10collective18CollectiveEpilogueINS1F_23Sm100TmaWarpSpecializedILi3ELi2ELi16ELb1ELb0EEEJNS5_IJSG_SG_SG_EEENS5_IJNSS_ISG_SC_EENSS_INS5_IJNSA_ILi16EEESB_EEENS5_IJSC_S17_EEEEEEEESI_SJ_SI_SJ_NS1F_6fusion15FusionCallbacksIS1J_NS1R_17LinearCombinationISI_fSI_fLNS_15FloatRoundStyleE2EEES1K_S1Q_JEEENS4_5SM1004TMEM4LOAD26SM100_TMEM_LOAD_32dp32b16xENS4_13SM90_TMA_LOADENS11_INS12_ILi2ELi4ELi3EEES15_NSS_INS5_IJS16_S1M_EEENS5_IJS1M_SC_EEEEEEENS4_39AutoVectorizingCopyWithAssumedAlignmentILi128EEENS4_14SM90_TMA_STOREES26_S28_S28_EEEvvEEEEvNT_6ParamsE:
	.zero		2944


//--------------------- SYMBOLS --------------------------

	.type		.nv.reservedSmem.offset0,@object
	.size		.nv.reservedSmem.offset0,0x4
	.type		.nv.reservedSmem.cap,@object
	.size		.nv.reservedSmem.cap,0x4
	.type		__assertfail,@function
